//
// Generated by NVIDIA NVVM Compiler
//
// Compiler Build ID: CL-36424714
// Cuda compilation tools, release 13.0, V13.0.88
// Based on NVVM 20.0.0
//

.version 9.0
.target sm_100
.address_size 64

	// .globl	_Z14linear_forwardiiiPfS_S_S_
.global .align 4 .b8 precalc_xorwow_matrix[102400];
.global .align 4 .b8 precalc_xorwow_offset_matrix[102400];
.global .align 4 .b8 mrg32k3aM1[2304];
.global .align 4 .b8 mrg32k3aM2[2304];
.global .align 4 .b8 mrg32k3aM1SubSeq[2016];
.global .align 4 .b8 mrg32k3aM2SubSeq[2016];
.global .align 4 .b8 mrg32k3aM1Seq[2304];
.global .align 4 .b8 mrg32k3aM2Seq[2304];
.const .align 8 .b8 __cr_lgamma_table[72];

.visible .entry _Z14linear_forwardiiiPfS_S_S_(
	.param .u32 _Z14linear_forwardiiiPfS_S_S__param_0,
	.param .u32 _Z14linear_forwardiiiPfS_S_S__param_1,
	.param .u32 _Z14linear_forwardiiiPfS_S_S__param_2,
	.param .u64 .ptr .align 1 _Z14linear_forwardiiiPfS_S_S__param_3,
	.param .u64 .ptr .align 1 _Z14linear_forwardiiiPfS_S_S__param_4,
	.param .u64 .ptr .align 1 _Z14linear_forwardiiiPfS_S_S__param_5,
	.param .u64 .ptr .align 1 _Z14linear_forwardiiiPfS_S_S__param_6
)
{
	.reg .pred 	%p<13>;
	.reg .b32 	%r<92>;
	.reg .b32 	%f<55>;
	.reg .b64 	%rd<73>;

	ld.param.u32 	%r46, [_Z14linear_forwardiiiPfS_S_S__param_0];
	ld.param.u32 	%r44, [_Z14linear_forwardiiiPfS_S_S__param_1];
	ld.param.u32 	%r45, [_Z14linear_forwardiiiPfS_S_S__param_2];
	ld.param.u64 	%rd6, [_Z14linear_forwardiiiPfS_S_S__param_3];
	ld.param.u64 	%rd7, [_Z14linear_forwardiiiPfS_S_S__param_4];
	ld.param.u64 	%rd4, [_Z14linear_forwardiiiPfS_S_S__param_5];
	ld.param.u64 	%rd5, [_Z14linear_forwardiiiPfS_S_S__param_6];
	cvta.to.global.u64 	%rd1, %rd6;
	cvta.to.global.u64 	%rd2, %rd7;
	mov.u32 	%r47, %ctaid.x;
	mov.u32 	%r48, %ntid.x;
	mul.lo.s32 	%r1, %r47, %r48;
	mov.u32 	%r2, %tid.x;
	add.s32 	%r3, %r1, %r2;
	mov.u32 	%r49, %ctaid.y;
	mov.u32 	%r50, %ntid.y;
	mov.u32 	%r51, %tid.y;
	mad.lo.s32 	%r4, %r49, %r50, %r51;
	setp.ge.u32 	%p1, %r4, %r46;
	setp.ge.u32 	%p2, %r3, %r45;
	or.pred  	%p3, %p1, %p2;
	@%p3 bra 	$L__BB0_13;
	cvta.to.global.u64 	%rd8, %rd5;
	cvta.to.global.u64 	%rd9, %rd4;
	mul.wide.u32 	%rd10, %r3, 4;
	add.s64 	%rd11, %rd9, %rd10;
	ld.global.f32 	%f52, [%rd11];
	mad.lo.s32 	%r52, %r45, %r4, %r3;
	mul.wide.u32 	%rd12, %r52, 4;
	add.s64 	%rd3, %rd8, %rd12;
	st.global.f32 	[%rd3], %f52;
	setp.lt.s32 	%p4, %r44, 1;
	@%p4 bra 	$L__BB0_13;
	mul.lo.s32 	%r5, %r44, %r4;
	and.b32  	%r6, %r44, 7;
	setp.lt.u32 	%p5, %r44, 8;
	mov.b32 	%r90, 0;
	@%p5 bra 	$L__BB0_5;
	and.b32  	%r90, %r44, 2147483640;
	neg.s32 	%r88, %r90;
	add.s32 	%r87, %r5, 3;
	add.s32 	%r54, %r2, %r45;
	add.s32 	%r86, %r54, %r1;
	shl.b32 	%r11, %r45, 3;
	shl.b32 	%r55, %r45, 1;
	add.s32 	%r85, %r3, %r55;
	mad.lo.s32 	%r84, %r45, 3, %r3;
	shl.b32 	%r56, %r45, 2;
	add.s32 	%r83, %r3, %r56;
	mad.lo.s32 	%r82, %r45, 5, %r3;
	mad.lo.s32 	%r81, %r45, 6, %r3;
	mad.lo.s32 	%r80, %r45, 7, %r3;
	mov.u32 	%r79, %r3;
$L__BB0_4:
	.pragma "nounroll";
	mul.wide.u32 	%rd13, %r79, 4;
	add.s64 	%rd14, %rd2, %rd13;
	ld.global.f32 	%f9, [%rd14];
	add.s32 	%r57, %r87, -3;
	mul.wide.u32 	%rd15, %r57, 4;
	add.s64 	%rd16, %rd1, %rd15;
	ld.global.f32 	%f10, [%rd16];
	fma.rn.f32 	%f11, %f9, %f10, %f52;
	st.global.f32 	[%rd3], %f11;
	mul.wide.u32 	%rd17, %r86, 4;
	add.s64 	%rd18, %rd2, %rd17;
	ld.global.f32 	%f12, [%rd18];
	add.s32 	%r58, %r87, -2;
	mul.wide.u32 	%rd19, %r58, 4;
	add.s64 	%rd20, %rd1, %rd19;
	ld.global.f32 	%f13, [%rd20];
	fma.rn.f32 	%f14, %f12, %f13, %f11;
	st.global.f32 	[%rd3], %f14;
	mul.wide.u32 	%rd21, %r85, 4;
	add.s64 	%rd22, %rd2, %rd21;
	ld.global.f32 	%f15, [%rd22];
	add.s32 	%r59, %r87, -1;
	mul.wide.u32 	%rd23, %r59, 4;
	add.s64 	%rd24, %rd1, %rd23;
	ld.global.f32 	%f16, [%rd24];
	fma.rn.f32 	%f17, %f15, %f16, %f14;
	st.global.f32 	[%rd3], %f17;
	mul.wide.u32 	%rd25, %r84, 4;
	add.s64 	%rd26, %rd2, %rd25;
	ld.global.f32 	%f18, [%rd26];
	add.s32 	%r60, %r87, 4;
	mul.wide.u32 	%rd27, %r87, 4;
	add.s64 	%rd28, %rd1, %rd27;
	ld.global.f32 	%f19, [%rd28];
	fma.rn.f32 	%f20, %f18, %f19, %f17;
	st.global.f32 	[%rd3], %f20;
	mul.wide.u32 	%rd29, %r83, 4;
	add.s64 	%rd30, %rd2, %rd29;
	ld.global.f32 	%f21, [%rd30];
	add.s32 	%r61, %r87, 1;
	mul.wide.u32 	%rd31, %r61, 4;
	add.s64 	%rd32, %rd1, %rd31;
	ld.global.f32 	%f22, [%rd32];
	fma.rn.f32 	%f23, %f21, %f22, %f20;
	st.global.f32 	[%rd3], %f23;
	mul.wide.u32 	%rd33, %r82, 4;
	add.s64 	%rd34, %rd2, %rd33;
	ld.global.f32 	%f24, [%rd34];
	add.s32 	%r62, %r87, 2;
	mul.wide.u32 	%rd35, %r62, 4;
	add.s64 	%rd36, %rd1, %rd35;
	ld.global.f32 	%f25, [%rd36];
	fma.rn.f32 	%f26, %f24, %f25, %f23;
	st.global.f32 	[%rd3], %f26;
	mul.wide.u32 	%rd37, %r81, 4;
	add.s64 	%rd38, %rd2, %rd37;
	ld.global.f32 	%f27, [%rd38];
	add.s32 	%r63, %r87, 3;
	mul.wide.u32 	%rd39, %r63, 4;
	add.s64 	%rd40, %rd1, %rd39;
	ld.global.f32 	%f28, [%rd40];
	fma.rn.f32 	%f29, %f27, %f28, %f26;
	st.global.f32 	[%rd3], %f29;
	mul.wide.u32 	%rd41, %r80, 4;
	add.s64 	%rd42, %rd2, %rd41;
	ld.global.f32 	%f30, [%rd42];
	mul.wide.u32 	%rd43, %r60, 4;
	add.s64 	%rd44, %rd1, %rd43;
	ld.global.f32 	%f31, [%rd44];
	fma.rn.f32 	%f52, %f30, %f31, %f29;
	st.global.f32 	[%rd3], %f52;
	add.s32 	%r88, %r88, 8;
	add.s32 	%r87, %r87, 8;
	add.s32 	%r86, %r86, %r11;
	add.s32 	%r85, %r85, %r11;
	add.s32 	%r84, %r84, %r11;
	add.s32 	%r83, %r83, %r11;
	add.s32 	%r82, %r82, %r11;
	add.s32 	%r81, %r81, %r11;
	add.s32 	%r80, %r80, %r11;
	add.s32 	%r79, %r79, %r11;
	setp.ne.s32 	%p6, %r88, 0;
	@%p6 bra 	$L__BB0_4;
$L__BB0_5:
	setp.eq.s32 	%p7, %r6, 0;
	@%p7 bra 	$L__BB0_13;
	and.b32  	%r39, %r44, 3;
	setp.lt.u32 	%p8, %r6, 4;
	@%p8 bra 	$L__BB0_8;
	mad.lo.s32 	%r64, %r90, %r45, %r3;
	mul.wide.u32 	%rd45, %r64, 4;
	add.s64 	%rd46, %rd2, %rd45;
	ld.global.f32 	%f32, [%rd46];
	add.s32 	%r65, %r90, %r5;
	mul.wide.u32 	%rd47, %r65, 4;
	add.s64 	%rd48, %rd1, %rd47;
	ld.global.f32 	%f33, [%rd48];
	fma.rn.f32 	%f34, %f32, %f33, %f52;
	st.global.f32 	[%rd3], %f34;
	add.s32 	%r66, %r64, %r45;
	mul.wide.u32 	%rd49, %r66, 4;
	add.s64 	%rd50, %rd2, %rd49;
	ld.global.f32 	%f35, [%rd50];
	add.s32 	%r67, %r65, 1;
	mul.wide.u32 	%rd51, %r67, 4;
	add.s64 	%rd52, %rd1, %rd51;
	ld.global.f32 	%f36, [%rd52];
	fma.rn.f32 	%f37, %f35, %f36, %f34;
	st.global.f32 	[%rd3], %f37;
	add.s32 	%r68, %r66, %r45;
	mul.wide.u32 	%rd53, %r68, 4;
	add.s64 	%rd54, %rd2, %rd53;
	ld.global.f32 	%f38, [%rd54];
	add.s32 	%r69, %r65, 2;
	mul.wide.u32 	%rd55, %r69, 4;
	add.s64 	%rd56, %rd1, %rd55;
	ld.global.f32 	%f39, [%rd56];
	fma.rn.f32 	%f40, %f38, %f39, %f37;
	st.global.f32 	[%rd3], %f40;
	add.s32 	%r70, %r68, %r45;
	mul.wide.u32 	%rd57, %r70, 4;
	add.s64 	%rd58, %rd2, %rd57;
	ld.global.f32 	%f41, [%rd58];
	add.s32 	%r71, %r65, 3;
	mul.wide.u32 	%rd59, %r71, 4;
	add.s64 	%rd60, %rd1, %rd59;
	ld.global.f32 	%f42, [%rd60];
	fma.rn.f32 	%f52, %f41, %f42, %f40;
	st.global.f32 	[%rd3], %f52;
	add.s32 	%r90, %r90, 4;
$L__BB0_8:
	setp.eq.s32 	%p9, %r39, 0;
	@%p9 bra 	$L__BB0_13;
	setp.eq.s32 	%p10, %r39, 1;
	@%p10 bra 	$L__BB0_11;
	mad.lo.s32 	%r72, %r90, %r45, %r3;
	mul.wide.u32 	%rd61, %r72, 4;
	add.s64 	%rd62, %rd2, %rd61;
	ld.global.f32 	%f43, [%rd62];
	add.s32 	%r73, %r90, %r5;
	mul.wide.u32 	%rd63, %r73, 4;
	add.s64 	%rd64, %rd1, %rd63;
	ld.global.f32 	%f44, [%rd64];
	fma.rn.f32 	%f45, %f43, %f44, %f52;
	st.global.f32 	[%rd3], %f45;
	add.s32 	%r74, %r72, %r45;
	mul.wide.u32 	%rd65, %r74, 4;
	add.s64 	%rd66, %rd2, %rd65;
	ld.global.f32 	%f46, [%rd66];
	add.s32 	%r75, %r73, 1;
	mul.wide.u32 	%rd67, %r75, 4;
	add.s64 	%rd68, %rd1, %rd67;
	ld.global.f32 	%f47, [%rd68];
	fma.rn.f32 	%f52, %f46, %f47, %f45;
	st.global.f32 	[%rd3], %f52;
	add.s32 	%r90, %r90, 2;
$L__BB0_11:
	and.b32  	%r76, %r44, 1;
	setp.eq.b32 	%p11, %r76, 1;
	not.pred 	%p12, %p11;
	@%p12 bra 	$L__BB0_13;
	mad.lo.s32 	%r77, %r90, %r45, %r3;
	mul.wide.u32 	%rd69, %r77, 4;
	add.s64 	%rd70, %rd2, %rd69;
	ld.global.f32 	%f48, [%rd70];
	add.s32 	%r78, %r90, %r5;
	mul.wide.u32 	%rd71, %r78, 4;
	add.s64 	%rd72, %rd1, %rd71;
	ld.global.f32 	%f49, [%rd72];
	fma.rn.f32 	%f50, %f48, %f49, %f52;
	st.global.f32 	[%rd3], %f50;
$L__BB0_13:
	ret;

}
	// .globl	_Z15linear_backwardiiiPfS_S_S_
.visible .entry _Z15linear_backwardiiiPfS_S_S_(
	.param .u32 _Z15linear_backwardiiiPfS_S_S__param_0,
	.param .u32 _Z15linear_backwardiiiPfS_S_S__param_1,
	.param .u32 _Z15linear_backwardiiiPfS_S_S__param_2,
	.param .u64 .ptr .align 1 _Z15linear_backwardiiiPfS_S_S__param_3,
	.param .u64 .ptr .align 1 _Z15linear_backwardiiiPfS_S_S__param_4,
	.param .u64 .ptr .align 1 _Z15linear_backwardiiiPfS_S_S__param_5,
	.param .u64 .ptr .align 1 _Z15linear_backwardiiiPfS_S_S__param_6
)
{
	.reg .pred 	%p<13>;
	.reg .b32 	%r<92>;
	.reg .b32 	%f<68>;
	.reg .b64 	%rd<69>;

	ld.param.u32 	%r46, [_Z15linear_backwardiiiPfS_S_S__param_0];
	ld.param.u32 	%r44, [_Z15linear_backwardiiiPfS_S_S__param_1];
	ld.param.u32 	%r45, [_Z15linear_backwardiiiPfS_S_S__param_2];
	ld.param.u64 	%rd4, [_Z15linear_backwardiiiPfS_S_S__param_3];
	ld.param.u64 	%rd5, [_Z15linear_backwardiiiPfS_S_S__param_5];
	ld.param.u64 	%rd3, [_Z15linear_backwardiiiPfS_S_S__param_6];
	cvta.to.global.u64 	%rd1, %rd5;
	cvta.to.global.u64 	%rd2, %rd4;
	mov.u32 	%r47, %ctaid.x;
	mov.u32 	%r48, %ntid.x;
	mul.lo.s32 	%r1, %r47, %r48;
	mov.u32 	%r2, %tid.x;
	add.s32 	%r3, %r1, %r2;
	mov.u32 	%r49, %ctaid.y;
	mov.u32 	%r50, %ntid.y;
	mov.u32 	%r51, %tid.y;
	mad.lo.s32 	%r4, %r49, %r50, %r51;
	setp.ge.u32 	%p1, %r4, %r46;
	setp.ge.u32 	%p2, %r3, %r45;
	or.pred  	%p3, %p1, %p2;
	@%p3 bra 	$L__BB1_14;
	setp.lt.s32 	%p4, %r44, 1;
	mov.f32 	%f67, 0f00000000;
	@%p4 bra 	$L__BB1_13;
	mul.lo.s32 	%r5, %r44, %r4;
	and.b32  	%r6, %r44, 7;
	setp.lt.u32 	%p5, %r44, 8;
	mov.f32 	%f67, 0f00000000;
	mov.b32 	%r90, 0;
	@%p5 bra 	$L__BB1_5;
	and.b32  	%r90, %r44, 2147483640;
	neg.s32 	%r88, %r90;
	add.s32 	%r87, %r5, 3;
	add.s32 	%r53, %r2, %r45;
	add.s32 	%r86, %r53, %r1;
	shl.b32 	%r11, %r45, 3;
	shl.b32 	%r54, %r45, 1;
	add.s32 	%r85, %r3, %r54;
	mad.lo.s32 	%r84, %r45, 3, %r3;
	shl.b32 	%r55, %r45, 2;
	add.s32 	%r83, %r3, %r55;
	mad.lo.s32 	%r82, %r45, 5, %r3;
	mad.lo.s32 	%r81, %r45, 6, %r3;
	mad.lo.s32 	%r80, %r45, 7, %r3;
	mov.f32 	%f67, 0f00000000;
	mov.u32 	%r79, %r3;
$L__BB1_4:
	.pragma "nounroll";
	mul.wide.u32 	%rd6, %r79, 4;
	add.s64 	%rd7, %rd2, %rd6;
	ld.global.f32 	%f17, [%rd7];
	add.s32 	%r56, %r87, -3;
	mul.wide.u32 	%rd8, %r56, 4;
	add.s64 	%rd9, %rd1, %rd8;
	ld.global.f32 	%f18, [%rd9];
	fma.rn.f32 	%f19, %f17, %f18, %f67;
	mul.wide.u32 	%rd10, %r86, 4;
	add.s64 	%rd11, %rd2, %rd10;
	ld.global.f32 	%f20, [%rd11];
	add.s32 	%r57, %r87, -2;
	mul.wide.u32 	%rd12, %r57, 4;
	add.s64 	%rd13, %rd1, %rd12;
	ld.global.f32 	%f21, [%rd13];
	fma.rn.f32 	%f22, %f20, %f21, %f19;
	mul.wide.u32 	%rd14, %r85, 4;
	add.s64 	%rd15, %rd2, %rd14;
	ld.global.f32 	%f23, [%rd15];
	add.s32 	%r58, %r87, -1;
	mul.wide.u32 	%rd16, %r58, 4;
	add.s64 	%rd17, %rd1, %rd16;
	ld.global.f32 	%f24, [%rd17];
	fma.rn.f32 	%f25, %f23, %f24, %f22;
	mul.wide.u32 	%rd18, %r84, 4;
	add.s64 	%rd19, %rd2, %rd18;
	ld.global.f32 	%f26, [%rd19];
	add.s32 	%r59, %r87, 4;
	mul.wide.u32 	%rd20, %r87, 4;
	add.s64 	%rd21, %rd1, %rd20;
	ld.global.f32 	%f27, [%rd21];
	fma.rn.f32 	%f28, %f26, %f27, %f25;
	mul.wide.u32 	%rd22, %r83, 4;
	add.s64 	%rd23, %rd2, %rd22;
	ld.global.f32 	%f29, [%rd23];
	add.s32 	%r60, %r87, 1;
	mul.wide.u32 	%rd24, %r60, 4;
	add.s64 	%rd25, %rd1, %rd24;
	ld.global.f32 	%f30, [%rd25];
	fma.rn.f32 	%f31, %f29, %f30, %f28;
	mul.wide.u32 	%rd26, %r82, 4;
	add.s64 	%rd27, %rd2, %rd26;
	ld.global.f32 	%f32, [%rd27];
	add.s32 	%r61, %r87, 2;
	mul.wide.u32 	%rd28, %r61, 4;
	add.s64 	%rd29, %rd1, %rd28;
	ld.global.f32 	%f33, [%rd29];
	fma.rn.f32 	%f34, %f32, %f33, %f31;
	mul.wide.u32 	%rd30, %r81, 4;
	add.s64 	%rd31, %rd2, %rd30;
	ld.global.f32 	%f35, [%rd31];
	add.s32 	%r62, %r87, 3;
	mul.wide.u32 	%rd32, %r62, 4;
	add.s64 	%rd33, %rd1, %rd32;
	ld.global.f32 	%f36, [%rd33];
	fma.rn.f32 	%f37, %f35, %f36, %f34;
	mul.wide.u32 	%rd34, %r80, 4;
	add.s64 	%rd35, %rd2, %rd34;
	ld.global.f32 	%f38, [%rd35];
	mul.wide.u32 	%rd36, %r59, 4;
	add.s64 	%rd37, %rd1, %rd36;
	ld.global.f32 	%f39, [%rd37];
	fma.rn.f32 	%f67, %f38, %f39, %f37;
	add.s32 	%r88, %r88, 8;
	add.s32 	%r87, %r87, 8;
	add.s32 	%r86, %r86, %r11;
	add.s32 	%r85, %r85, %r11;
	add.s32 	%r84, %r84, %r11;
	add.s32 	%r83, %r83, %r11;
	add.s32 	%r82, %r82, %r11;
	add.s32 	%r81, %r81, %r11;
	add.s32 	%r80, %r80, %r11;
	add.s32 	%r79, %r79, %r11;
	setp.ne.s32 	%p6, %r88, 0;
	@%p6 bra 	$L__BB1_4;
$L__BB1_5:
	setp.eq.s32 	%p7, %r6, 0;
	@%p7 bra 	$L__BB1_13;
	and.b32  	%r39, %r44, 3;
	setp.lt.u32 	%p8, %r6, 4;
	@%p8 bra 	$L__BB1_8;
	mad.lo.s32 	%r63, %r90, %r45, %r3;
	mul.wide.u32 	%rd38, %r63, 4;
	add.s64 	%rd39, %rd2, %rd38;
	ld.global.f32 	%f41, [%rd39];
	add.s32 	%r64, %r90, %r5;
	mul.wide.u32 	%rd40, %r64, 4;
	add.s64 	%rd41, %rd1, %rd40;
	ld.global.f32 	%f42, [%rd41];
	fma.rn.f32 	%f43, %f41, %f42, %f67;
	add.s32 	%r65, %r63, %r45;
	mul.wide.u32 	%rd42, %r65, 4;
	add.s64 	%rd43, %rd2, %rd42;
	ld.global.f32 	%f44, [%rd43];
	add.s32 	%r66, %r64, 1;
	mul.wide.u32 	%rd44, %r66, 4;
	add.s64 	%rd45, %rd1, %rd44;
	ld.global.f32 	%f45, [%rd45];
	fma.rn.f32 	%f46, %f44, %f45, %f43;
	add.s32 	%r67, %r65, %r45;
	mul.wide.u32 	%rd46, %r67, 4;
	add.s64 	%rd47, %rd2, %rd46;
	ld.global.f32 	%f47, [%rd47];
	add.s32 	%r68, %r64, 2;
	mul.wide.u32 	%rd48, %r68, 4;
	add.s64 	%rd49, %rd1, %rd48;
	ld.global.f32 	%f48, [%rd49];
	fma.rn.f32 	%f49, %f47, %f48, %f46;
	add.s32 	%r69, %r67, %r45;
	mul.wide.u32 	%rd50, %r69, 4;
	add.s64 	%rd51, %rd2, %rd50;
	ld.global.f32 	%f50, [%rd51];
	add.s32 	%r70, %r64, 3;
	mul.wide.u32 	%rd52, %r70, 4;
	add.s64 	%rd53, %rd1, %rd52;
	ld.global.f32 	%f51, [%rd53];
	fma.rn.f32 	%f67, %f50, %f51, %f49;
	add.s32 	%r90, %r90, 4;
$L__BB1_8:
	setp.eq.s32 	%p9, %r39, 0;
	@%p9 bra 	$L__BB1_13;
	setp.eq.s32 	%p10, %r39, 1;
	@%p10 bra 	$L__BB1_11;
	mad.lo.s32 	%r71, %r90, %r45, %r3;
	mul.wide.u32 	%rd54, %r71, 4;
	add.s64 	%rd55, %rd2, %rd54;
	ld.global.f32 	%f53, [%rd55];
	add.s32 	%r72, %r90, %r5;
	mul.wide.u32 	%rd56, %r72, 4;
	add.s64 	%rd57, %rd1, %rd56;
	ld.global.f32 	%f54, [%rd57];
	fma.rn.f32 	%f55, %f53, %f54, %f67;
	add.s32 	%r73, %r71, %r45;
	mul.wide.u32 	%rd58, %r73, 4;
	add.s64 	%rd59, %rd2, %rd58;
	ld.global.f32 	%f56, [%rd59];
	add.s32 	%r74, %r72, 1;
	mul.wide.u32 	%rd60, %r74, 4;
	add.s64 	%rd61, %rd1, %rd60;
	ld.global.f32 	%f57, [%rd61];
	fma.rn.f32 	%f67, %f56, %f57, %f55;
	add.s32 	%r90, %r90, 2;
$L__BB1_11:
	and.b32  	%r75, %r44, 1;
	setp.eq.b32 	%p11, %r75, 1;
	not.pred 	%p12, %p11;
	@%p12 bra 	$L__BB1_13;
	mad.lo.s32 	%r76, %r90, %r45, %r3;
	mul.wide.u32 	%rd62, %r76, 4;
	add.s64 	%rd63, %rd2, %rd62;
	ld.global.f32 	%f58, [%rd63];
	add.s32 	%r77, %r90, %r5;
	mul.wide.u32 	%rd64, %r77, 4;
	add.s64 	%rd65, %rd1, %rd64;
	ld.global.f32 	%f59, [%rd65];
	fma.rn.f32 	%f67, %f58, %f59, %f67;
$L__BB1_13:
	mad.lo.s32 	%r78, %r45, %r4, %r3;
	cvta.to.global.u64 	%rd66, %rd3;
	mul.wide.u32 	%rd67, %r78, 4;
	add.s64 	%rd68, %rd66, %rd67;
	st.global.f32 	[%rd68], %f67;
$L__BB1_14:
	ret;

}
	// .globl	_Z12update_layeriiifPfS_S_S_
.visible .entry _Z12update_layeriiifPfS_S_S_(
	.param .u32 _Z12update_layeriiifPfS_S_S__param_0,
	.param .u32 _Z12update_layeriiifPfS_S_S__param_1,
	.param .u32 _Z12update_layeriiifPfS_S_S__param_2,
	.param .f32 _Z12update_layeriiifPfS_S_S__param_3,
	.param .u64 .ptr .align 1 _Z12update_layeriiifPfS_S_S__param_4,
	.param .u64 .ptr .align 1 _Z12update_layeriiifPfS_S_S__param_5,
	.param .u64 .ptr .align 1 _Z12update_layeriiifPfS_S_S__param_6,
	.param .u64 .ptr .align 1 _Z12update_layeriiifPfS_S_S__param_7
)
{
	.reg .pred 	%p<13>;
	.reg .b32 	%r<116>;
	.reg .b32 	%f<109>;
	.reg .b64 	%rd<74>;

	ld.param.u32 	%r66, [_Z12update_layeriiifPfS_S_S__param_0];
	ld.param.u32 	%r67, [_Z12update_layeriiifPfS_S_S__param_1];
	ld.param.u32 	%r68, [_Z12update_layeriiifPfS_S_S__param_2];
	ld.param.f32 	%f25, [_Z12update_layeriiifPfS_S_S__param_3];
	ld.param.u64 	%rd4, [_Z12update_layeriiifPfS_S_S__param_5];
	ld.param.u64 	%rd5, [_Z12update_layeriiifPfS_S_S__param_6];
	ld.param.u64 	%rd6, [_Z12update_layeriiifPfS_S_S__param_7];
	cvta.to.global.u64 	%rd1, %rd6;
	cvta.to.global.u64 	%rd2, %rd5;
	mov.u32 	%r69, %ctaid.x;
	mov.u32 	%r70, %ntid.x;
	mul.lo.s32 	%r1, %r69, %r70;
	mov.u32 	%r2, %tid.x;
	add.s32 	%r3, %r1, %r2;
	mov.u32 	%r71, %ctaid.y;
	mov.u32 	%r72, %ntid.y;
	mul.lo.s32 	%r4, %r71, %r72;
	mov.u32 	%r5, %tid.y;
	add.s32 	%r6, %r4, %r5;
	setp.ge.u32 	%p1, %r6, %r67;
	setp.ge.u32 	%p2, %r3, %r66;
	or.pred  	%p3, %p2, %p1;
	@%p3 bra 	$L__BB2_14;
	setp.lt.s32 	%p4, %r68, 1;
	mov.f32 	%f107, 0f00000000;
	mov.f32 	%f108, %f107;
	@%p4 bra 	$L__BB2_13;
	and.b32  	%r7, %r68, 7;
	setp.lt.u32 	%p5, %r68, 8;
	mov.f32 	%f108, 0f00000000;
	mov.b32 	%r114, 0;
	mov.f32 	%f107, %f108;
	@%p5 bra 	$L__BB2_5;
	and.b32  	%r114, %r68, 2147483640;
	neg.s32 	%r112, %r114;
	add.s32 	%r74, %r2, %r66;
	add.s32 	%r111, %r74, %r1;
	shl.b32 	%r11, %r66, 3;
	shl.b32 	%r75, %r66, 1;
	add.s32 	%r110, %r3, %r75;
	mad.lo.s32 	%r109, %r66, 3, %r3;
	shl.b32 	%r76, %r66, 2;
	add.s32 	%r108, %r3, %r76;
	mad.lo.s32 	%r107, %r66, 5, %r3;
	mad.lo.s32 	%r106, %r66, 6, %r3;
	mad.lo.s32 	%r105, %r66, 7, %r3;
	add.s32 	%r77, %r5, %r67;
	add.s32 	%r103, %r77, %r4;
	shl.b32 	%r19, %r67, 3;
	shl.b32 	%r78, %r67, 1;
	add.s32 	%r102, %r6, %r78;
	mad.lo.s32 	%r101, %r67, 3, %r6;
	shl.b32 	%r79, %r67, 2;
	add.s32 	%r100, %r6, %r79;
	mad.lo.s32 	%r99, %r67, 5, %r6;
	mad.lo.s32 	%r98, %r67, 6, %r6;
	mad.lo.s32 	%r97, %r67, 7, %r6;
	mov.f32 	%f108, 0f00000000;
	mov.u32 	%r96, %r6;
	mov.u32 	%r104, %r3;
$L__BB2_4:
	.pragma "nounroll";
	mul.wide.u32 	%rd7, %r96, 4;
	add.s64 	%rd8, %rd2, %rd7;
	ld.global.f32 	%f30, [%rd8];
	mul.wide.u32 	%rd9, %r104, 4;
	add.s64 	%rd10, %rd1, %rd9;
	ld.global.f32 	%f31, [%rd10];
	fma.rn.f32 	%f32, %f30, %f31, %f107;
	add.f32 	%f33, %f108, %f31;
	mul.wide.u32 	%rd11, %r103, 4;
	add.s64 	%rd12, %rd2, %rd11;
	ld.global.f32 	%f34, [%rd12];
	mul.wide.u32 	%rd13, %r111, 4;
	add.s64 	%rd14, %rd1, %rd13;
	ld.global.f32 	%f35, [%rd14];
	fma.rn.f32 	%f36, %f34, %f35, %f32;
	add.f32 	%f37, %f33, %f35;
	mul.wide.u32 	%rd15, %r102, 4;
	add.s64 	%rd16, %rd2, %rd15;
	ld.global.f32 	%f38, [%rd16];
	mul.wide.u32 	%rd17, %r110, 4;
	add.s64 	%rd18, %rd1, %rd17;
	ld.global.f32 	%f39, [%rd18];
	fma.rn.f32 	%f40, %f38, %f39, %f36;
	add.f32 	%f41, %f37, %f39;
	mul.wide.u32 	%rd19, %r101, 4;
	add.s64 	%rd20, %rd2, %rd19;
	ld.global.f32 	%f42, [%rd20];
	mul.wide.u32 	%rd21, %r109, 4;
	add.s64 	%rd22, %rd1, %rd21;
	ld.global.f32 	%f43, [%rd22];
	fma.rn.f32 	%f44, %f42, %f43, %f40;
	add.f32 	%f45, %f41, %f43;
	mul.wide.u32 	%rd23, %r100, 4;
	add.s64 	%rd24, %rd2, %rd23;
	ld.global.f32 	%f46, [%rd24];
	mul.wide.u32 	%rd25, %r108, 4;
	add.s64 	%rd26, %rd1, %rd25;
	ld.global.f32 	%f47, [%rd26];
	fma.rn.f32 	%f48, %f46, %f47, %f44;
	add.f32 	%f49, %f45, %f47;
	mul.wide.u32 	%rd27, %r99, 4;
	add.s64 	%rd28, %rd2, %rd27;
	ld.global.f32 	%f50, [%rd28];
	mul.wide.u32 	%rd29, %r107, 4;
	add.s64 	%rd30, %rd1, %rd29;
	ld.global.f32 	%f51, [%rd30];
	fma.rn.f32 	%f52, %f50, %f51, %f48;
	add.f32 	%f53, %f49, %f51;
	mul.wide.u32 	%rd31, %r98, 4;
	add.s64 	%rd32, %rd2, %rd31;
	ld.global.f32 	%f54, [%rd32];
	mul.wide.u32 	%rd33, %r106, 4;
	add.s64 	%rd34, %rd1, %rd33;
	ld.global.f32 	%f55, [%rd34];
	fma.rn.f32 	%f56, %f54, %f55, %f52;
	add.f32 	%f57, %f53, %f55;
	mul.wide.u32 	%rd35, %r97, 4;
	add.s64 	%rd36, %rd2, %rd35;
	ld.global.f32 	%f58, [%rd36];
	mul.wide.u32 	%rd37, %r105, 4;
	add.s64 	%rd38, %rd1, %rd37;
	ld.global.f32 	%f59, [%rd38];
	fma.rn.f32 	%f107, %f58, %f59, %f56;
	add.f32 	%f108, %f57, %f59;
	add.s32 	%r112, %r112, 8;
	add.s32 	%r111, %r111, %r11;
	add.s32 	%r110, %r110, %r11;
	add.s32 	%r109, %r109, %r11;
	add.s32 	%r108, %r108, %r11;
	add.s32 	%r107, %r107, %r11;
	add.s32 	%r106, %r106, %r11;
	add.s32 	%r105, %r105, %r11;
	add.s32 	%r104, %r104, %r11;
	add.s32 	%r103, %r103, %r19;
	add.s32 	%r102, %r102, %r19;
	add.s32 	%r101, %r101, %r19;
	add.s32 	%r100, %r100, %r19;
	add.s32 	%r99, %r99, %r19;
	add.s32 	%r98, %r98, %r19;
	add.s32 	%r97, %r97, %r19;
	add.s32 	%r96, %r96, %r19;
	setp.ne.s32 	%p6, %r112, 0;
	@%p6 bra 	$L__BB2_4;
$L__BB2_5:
	setp.eq.s32 	%p7, %r7, 0;
	@%p7 bra 	$L__BB2_13;
	and.b32  	%r61, %r68, 3;
	setp.lt.u32 	%p8, %r7, 4;
	@%p8 bra 	$L__BB2_8;
	mad.lo.s32 	%r80, %r114, %r67, %r6;
	mul.wide.u32 	%rd39, %r80, 4;
	add.s64 	%rd40, %rd2, %rd39;
	ld.global.f32 	%f61, [%rd40];
	mad.lo.s32 	%r81, %r114, %r66, %r3;
	mul.wide.u32 	%rd41, %r81, 4;
	add.s64 	%rd42, %rd1, %rd41;
	ld.global.f32 	%f62, [%rd42];
	fma.rn.f32 	%f63, %f61, %f62, %f107;
	add.f32 	%f64, %f108, %f62;
	add.s32 	%r82, %r80, %r67;
	mul.wide.u32 	%rd43, %r82, 4;
	add.s64 	%rd44, %rd2, %rd43;
	ld.global.f32 	%f65, [%rd44];
	add.s32 	%r83, %r81, %r66;
	mul.wide.u32 	%rd45, %r83, 4;
	add.s64 	%rd46, %rd1, %rd45;
	ld.global.f32 	%f66, [%rd46];
	fma.rn.f32 	%f67, %f65, %f66, %f63;
	add.f32 	%f68, %f64, %f66;
	add.s32 	%r84, %r82, %r67;
	mul.wide.u32 	%rd47, %r84, 4;
	add.s64 	%rd48, %rd2, %rd47;
	ld.global.f32 	%f69, [%rd48];
	add.s32 	%r85, %r83, %r66;
	mul.wide.u32 	%rd49, %r85, 4;
	add.s64 	%rd50, %rd1, %rd49;
	ld.global.f32 	%f70, [%rd50];
	fma.rn.f32 	%f71, %f69, %f70, %f67;
	add.f32 	%f72, %f68, %f70;
	add.s32 	%r86, %r84, %r67;
	mul.wide.u32 	%rd51, %r86, 4;
	add.s64 	%rd52, %rd2, %rd51;
	ld.global.f32 	%f73, [%rd52];
	add.s32 	%r87, %r85, %r66;
	mul.wide.u32 	%rd53, %r87, 4;
	add.s64 	%rd54, %rd1, %rd53;
	ld.global.f32 	%f74, [%rd54];
	fma.rn.f32 	%f107, %f73, %f74, %f71;
	add.f32 	%f108, %f72, %f74;
	add.s32 	%r114, %r114, 4;
$L__BB2_8:
	setp.eq.s32 	%p9, %r61, 0;
	@%p9 bra 	$L__BB2_13;
	setp.eq.s32 	%p10, %r61, 1;
	@%p10 bra 	$L__BB2_11;
	mad.lo.s32 	%r88, %r114, %r67, %r6;
	mul.wide.u32 	%rd55, %r88, 4;
	add.s64 	%rd56, %rd2, %rd55;
	ld.global.f32 	%f76, [%rd56];
	mad.lo.s32 	%r89, %r114, %r66, %r3;
	mul.wide.u32 	%rd57, %r89, 4;
	add.s64 	%rd58, %rd1, %rd57;
	ld.global.f32 	%f77, [%rd58];
	fma.rn.f32 	%f78, %f76, %f77, %f107;
	add.f32 	%f79, %f108, %f77;
	add.s32 	%r90, %r88, %r67;
	mul.wide.u32 	%rd59, %r90, 4;
	add.s64 	%rd60, %rd2, %rd59;
	ld.global.f32 	%f80, [%rd60];
	add.s32 	%r91, %r89, %r66;
	mul.wide.u32 	%rd61, %r91, 4;
	add.s64 	%rd62, %rd1, %rd61;
	ld.global.f32 	%f81, [%rd62];
	fma.rn.f32 	%f107, %f80, %f81, %f78;
	add.f32 	%f108, %f79, %f81;
	add.s32 	%r114, %r114, 2;
$L__BB2_11:
	and.b32  	%r92, %r68, 1;
	setp.eq.b32 	%p11, %r92, 1;
	not.pred 	%p12, %p11;
	@%p12 bra 	$L__BB2_13;
	mad.lo.s32 	%r93, %r114, %r67, %r6;
	mul.wide.u32 	%rd63, %r93, 4;
	add.s64 	%rd64, %rd2, %rd63;
	ld.global.f32 	%f82, [%rd64];
	mad.lo.s32 	%r94, %r114, %r66, %r3;
	mul.wide.u32 	%rd65, %r94, 4;
	add.s64 	%rd66, %rd1, %rd65;
	ld.global.f32 	%f83, [%rd66];
	fma.rn.f32 	%f107, %f82, %f83, %f107;
	add.f32 	%f108, %f108, %f83;
$L__BB2_13:
	ld.param.u64 	%rd73, [_Z12update_layeriiifPfS_S_S__param_4];
	mul.f32 	%f84, %f25, %f107;
	cvt.rn.f32.s32 	%f85, %r68;
	div.rn.f32 	%f86, %f84, %f85;
	mad.lo.s32 	%r95, %r6, %r66, %r3;
	cvta.to.global.u64 	%rd67, %rd73;
	mul.wide.u32 	%rd68, %r95, 4;
	add.s64 	%rd69, %rd67, %rd68;
	ld.global.f32 	%f87, [%rd69];
	sub.f32 	%f88, %f87, %f86;
	st.global.f32 	[%rd69], %f88;
	mul.f32 	%f89, %f25, %f108;
	div.rn.f32 	%f90, %f89, %f85;
	cvta.to.global.u64 	%rd70, %rd4;
	mul.wide.u32 	%rd71, %r3, 4;
	add.s64 	%rd72, %rd70, %rd71;
	ld.global.f32 	%f91, [%rd72];
	sub.f32 	%f92, %f91, %f90;
	st.global.f32 	[%rd72], %f92;
$L__BB2_14:
	ret;

}
	// .globl	_Z4reluiiPfS_
.visible .entry _Z4reluiiPfS_(
	.param .u32 _Z4reluiiPfS__param_0,
	.param .u32 _Z4reluiiPfS__param_1,
	.param .u64 .ptr .align 1 _Z4reluiiPfS__param_2,
	.param .u64 .ptr .align 1 _Z4reluiiPfS__param_3
)
{
	.reg .pred 	%p<4>;
	.reg .b32 	%r<12>;
	.reg .b32 	%f<3>;
	.reg .b64 	%rd<8>;

	ld.param.u32 	%r3, [_Z4reluiiPfS__param_0];
	ld.param.u32 	%r4, [_Z4reluiiPfS__param_1];
	ld.param.u64 	%rd1, [_Z4reluiiPfS__param_2];
	ld.param.u64 	%rd2, [_Z4reluiiPfS__param_3];
	mov.u32 	%r5, %ctaid.x;
	mov.u32 	%r6, %ntid.x;
	mov.u32 	%r7, %tid.x;
	mad.lo.s32 	%r1, %r5, %r6, %r7;
	mov.u32 	%r8, %ctaid.y;
	mov.u32 	%r9, %ntid.y;
	mov.u32 	%r10, %tid.y;
	mad.lo.s32 	%r2, %r8, %r9, %r10;
	setp.ge.u32 	%p1, %r2, %r4;
	setp.ge.u32 	%p2, %r1, %r3;
	or.pred  	%p3, %p2, %p1;
	@%p3 bra 	$L__BB3_2;
	cvta.to.global.u64 	%rd3, %rd1;
	cvta.to.global.u64 	%rd4, %rd2;
	mad.lo.s32 	%r11, %r2, %r3, %r1;
	mul.wide.u32 	%rd5, %r11, 4;
	add.s64 	%rd6, %rd3, %rd5;
	ld.global.f32 	%f1, [%rd6];
	max.f32 	%f2, %f1, 0f00000000;
	add.s64 	%rd7, %rd4, %rd5;
	st.global.f32 	[%rd7], %f2;
$L__BB3_2:
	ret;

}
	// .globl	_Z14relu_backwardsiiPfS_S_
.visible .entry _Z14relu_backwardsiiPfS_S_(
	.param .u32 _Z14relu_backwardsiiPfS_S__param_0,
	.param .u32 _Z14relu_backwardsiiPfS_S__param_1,
	.param .u64 .ptr .align 1 _Z14relu_backwardsiiPfS_S__param_2,
	.param .u64 .ptr .align 1 _Z14relu_backwardsiiPfS_S__param_3,
	.param .u64 .ptr .align 1 _Z14relu_backwardsiiPfS_S__param_4
)
{
	.reg .pred 	%p<5>;
	.reg .b32 	%r<12>;
	.reg .b32 	%f<6>;
	.reg .b64 	%rd<13>;

	ld.param.u32 	%r4, [_Z14relu_backwardsiiPfS_S__param_0];
	ld.param.u32 	%r5, [_Z14relu_backwardsiiPfS_S__param_1];
	ld.param.u64 	%rd1, [_Z14relu_backwardsiiPfS_S__param_2];
	ld.param.u64 	%rd2, [_Z14relu_backwardsiiPfS_S__param_3];
	ld.param.u64 	%rd3, [_Z14relu_backwardsiiPfS_S__param_4];
	mov.u32 	%r6, %ctaid.x;
	mov.u32 	%r7, %ntid.x;
	mov.u32 	%r8, %tid.x;
	mad.lo.s32 	%r1, %r6, %r7, %r8;
	mov.u32 	%r9, %ctaid.y;
	mov.u32 	%r10, %ntid.y;
	mov.u32 	%r11, %tid.y;
	mad.lo.s32 	%r2, %r9, %r10, %r11;
	setp.ge.u32 	%p1, %r2, %r5;
	setp.ge.u32 	%p2, %r1, %r4;
	or.pred  	%p3, %p2, %p1;
	@%p3 bra 	$L__BB4_4;
	cvta.to.global.u64 	%rd4, %rd1;
	mad.lo.s32 	%r3, %r2, %r4, %r1;
	mul.wide.u32 	%rd5, %r3, 4;
	add.s64 	%rd6, %rd4, %rd5;
	ld.global.f32 	%f4, [%rd6];
	setp.leu.f32 	%p4, %f4, 0f00000000;
	mov.f32 	%f5, 0f00000000;
	@%p4 bra 	$L__BB4_3;
	cvta.to.global.u64 	%rd7, %rd2;
	add.s64 	%rd9, %rd7, %rd5;
	ld.global.f32 	%f5, [%rd9];
$L__BB4_3:
	cvta.to.global.u64 	%rd10, %rd3;
	add.s64 	%rd12, %rd10, %rd5;
	st.global.f32 	[%rd12], %f5;
$L__BB4_4:
	ret;

}
	// .globl	_Z7softmaxiiPfS_
.visible .entry _Z7softmaxiiPfS_(
	.param .u32 _Z7softmaxiiPfS__param_0,
	.param .u32 _Z7softmaxiiPfS__param_1,
	.param .u64 .ptr .align 1 _Z7softmaxiiPfS__param_2,
	.param .u64 .ptr .align 1 _Z7softmaxiiPfS__param_3
)
{
	.reg .pred 	%p<22>;
	.reg .b32 	%r<142>;
	.reg .b32 	%f<306>;
	.reg .b64 	%rd<98>;

	ld.param.u32 	%r41, [_Z7softmaxiiPfS__param_0];
	ld.param.u32 	%r42, [_Z7softmaxiiPfS__param_1];
	ld.param.u64 	%rd3, [_Z7softmaxiiPfS__param_2];
	ld.param.u64 	%rd2, [_Z7softmaxiiPfS__param_3];
	cvta.to.global.u64 	%rd1, %rd3;
	mov.u32 	%r43, %ctaid.x;
	mov.u32 	%r44, %ntid.x;
	mov.u32 	%r45, %tid.x;
	mad.lo.s32 	%r1, %r43, %r44, %r45;
	mov.u32 	%r46, %ctaid.y;
	mov.u32 	%r47, %ntid.y;
	mov.u32 	%r48, %tid.y;
	mad.lo.s32 	%r2, %r46, %r47, %r48;
	setp.ge.u32 	%p1, %r2, %r42;
	setp.ge.u32 	%p2, %r1, %r41;
	or.pred  	%p3, %p2, %p1;
	@%p3 bra 	$L__BB5_28;
	mul.lo.s32 	%r3, %r2, %r41;
	mul.wide.u32 	%rd4, %r3, 4;
	add.s64 	%rd5, %rd1, %rd4;
	ld.global.f32 	%f296, [%rd5];
	setp.lt.s32 	%p4, %r41, 2;
	@%p4 bra 	$L__BB5_15;
	add.s32 	%r4, %r41, -1;
	add.s32 	%r50, %r41, -2;
	and.b32  	%r5, %r4, 15;
	setp.lt.u32 	%p5, %r50, 15;
	mov.b32 	%r130, 1;
	@%p5 bra 	$L__BB5_6;
	and.b32  	%r52, %r4, -16;
	neg.s32 	%r136, %r52;
	mov.b32 	%r135, 8;
	mov.u32 	%r134, %r3;
$L__BB5_4:
	.pragma "nounroll";
	add.s32 	%r53, %r134, 1;
	mul.wide.u32 	%rd6, %r53, 4;
	add.s64 	%rd7, %rd1, %rd6;
	ld.global.f32 	%f28, [%rd7];
	max.f32 	%f29, %f296, %f28;
	add.s32 	%r54, %r134, 2;
	mul.wide.u32 	%rd8, %r54, 4;
	add.s64 	%rd9, %rd1, %rd8;
	ld.global.f32 	%f30, [%rd9];
	max.f32 	%f31, %f29, %f30;
	add.s32 	%r55, %r134, 3;
	mul.wide.u32 	%rd10, %r55, 4;
	add.s64 	%rd11, %rd1, %rd10;
	ld.global.f32 	%f32, [%rd11];
	max.f32 	%f33, %f31, %f32;
	add.s32 	%r56, %r134, 4;
	mul.wide.u32 	%rd12, %r56, 4;
	add.s64 	%rd13, %rd1, %rd12;
	ld.global.f32 	%f34, [%rd13];
	max.f32 	%f35, %f33, %f34;
	add.s32 	%r57, %r134, 5;
	mul.wide.u32 	%rd14, %r57, 4;
	add.s64 	%rd15, %rd1, %rd14;
	ld.global.f32 	%f36, [%rd15];
	max.f32 	%f37, %f35, %f36;
	add.s32 	%r58, %r134, 6;
	mul.wide.u32 	%rd16, %r58, 4;
	add.s64 	%rd17, %rd1, %rd16;
	ld.global.f32 	%f38, [%rd17];
	max.f32 	%f39, %f37, %f38;
	add.s32 	%r59, %r134, 7;
	mul.wide.u32 	%rd18, %r59, 4;
	add.s64 	%rd19, %rd1, %rd18;
	ld.global.f32 	%f40, [%rd19];
	max.f32 	%f41, %f39, %f40;
	add.s32 	%r60, %r134, 8;
	mul.wide.u32 	%rd20, %r60, 4;
	add.s64 	%rd21, %rd1, %rd20;
	ld.global.f32 	%f42, [%rd21];
	max.f32 	%f43, %f41, %f42;
	add.s32 	%r61, %r134, 9;
	mul.wide.u32 	%rd22, %r61, 4;
	add.s64 	%rd23, %rd1, %rd22;
	ld.global.f32 	%f44, [%rd23];
	max.f32 	%f45, %f43, %f44;
	add.s32 	%r62, %r134, 10;
	mul.wide.u32 	%rd24, %r62, 4;
	add.s64 	%rd25, %rd1, %rd24;
	ld.global.f32 	%f46, [%rd25];
	max.f32 	%f47, %f45, %f46;
	add.s32 	%r63, %r134, 11;
	mul.wide.u32 	%rd26, %r63, 4;
	add.s64 	%rd27, %rd1, %rd26;
	ld.global.f32 	%f48, [%rd27];
	max.f32 	%f49, %f47, %f48;
	add.s32 	%r64, %r134, 12;
	mul.wide.u32 	%rd28, %r64, 4;
	add.s64 	%rd29, %rd1, %rd28;
	ld.global.f32 	%f50, [%rd29];
	max.f32 	%f51, %f49, %f50;
	add.s32 	%r65, %r134, 13;
	mul.wide.u32 	%rd30, %r65, 4;
	add.s64 	%rd31, %rd1, %rd30;
	ld.global.f32 	%f52, [%rd31];
	max.f32 	%f53, %f51, %f52;
	add.s32 	%r66, %r134, 14;
	mul.wide.u32 	%rd32, %r66, 4;
	add.s64 	%rd33, %rd1, %rd32;
	ld.global.f32 	%f54, [%rd33];
	max.f32 	%f55, %f53, %f54;
	add.s32 	%r67, %r134, 15;
	mul.wide.u32 	%rd34, %r67, 4;
	add.s64 	%rd35, %rd1, %rd34;
	ld.global.f32 	%f56, [%rd35];
	max.f32 	%f57, %f55, %f56;
	add.s32 	%r134, %r134, 16;
	mul.wide.u32 	%rd36, %r134, 4;
	add.s64 	%rd37, %rd1, %rd36;
	ld.global.f32 	%f58, [%rd37];
	max.f32 	%f296, %f57, %f58;
	add.s32 	%r136, %r136, 16;
	add.s32 	%r135, %r135, 16;
	setp.eq.s32 	%p6, %r136, 0;
	@%p6 bra 	$L__BB5_5;
	bra.uni 	$L__BB5_4;
$L__BB5_5:
	add.s32 	%r130, %r135, -7;
$L__BB5_6:
	setp.eq.s32 	%p7, %r5, 0;
	@%p7 bra 	$L__BB5_15;
	and.b32  	%r9, %r4, 7;
	setp.lt.u32 	%p8, %r5, 8;
	@%p8 bra 	$L__BB5_9;
	add.s32 	%r68, %r130, %r3;
	mul.wide.u32 	%rd38, %r68, 4;
	add.s64 	%rd39, %rd1, %rd38;
	ld.global.f32 	%f60, [%rd39];
	max.f32 	%f61, %f296, %f60;
	add.s32 	%r69, %r68, 1;
	mul.wide.u32 	%rd40, %r69, 4;
	add.s64 	%rd41, %rd1, %rd40;
	ld.global.f32 	%f62, [%rd41];
	max.f32 	%f63, %f61, %f62;
	add.s32 	%r70, %r68, 2;
	mul.wide.u32 	%rd42, %r70, 4;
	add.s64 	%rd43, %rd1, %rd42;
	ld.global.f32 	%f64, [%rd43];
	max.f32 	%f65, %f63, %f64;
	add.s32 	%r71, %r68, 3;
	mul.wide.u32 	%rd44, %r71, 4;
	add.s64 	%rd45, %rd1, %rd44;
	ld.global.f32 	%f66, [%rd45];
	max.f32 	%f67, %f65, %f66;
	add.s32 	%r72, %r68, 4;
	mul.wide.u32 	%rd46, %r72, 4;
	add.s64 	%rd47, %rd1, %rd46;
	ld.global.f32 	%f68, [%rd47];
	max.f32 	%f69, %f67, %f68;
	add.s32 	%r73, %r68, 5;
	mul.wide.u32 	%rd48, %r73, 4;
	add.s64 	%rd49, %rd1, %rd48;
	ld.global.f32 	%f70, [%rd49];
	max.f32 	%f71, %f69, %f70;
	add.s32 	%r74, %r68, 6;
	mul.wide.u32 	%rd50, %r74, 4;
	add.s64 	%rd51, %rd1, %rd50;
	ld.global.f32 	%f72, [%rd51];
	max.f32 	%f73, %f71, %f72;
	add.s32 	%r75, %r68, 7;
	mul.wide.u32 	%rd52, %r75, 4;
	add.s64 	%rd53, %rd1, %rd52;
	ld.global.f32 	%f74, [%rd53];
	max.f32 	%f296, %f73, %f74;
	add.s32 	%r130, %r130, 8;
$L__BB5_9:
	setp.eq.s32 	%p9, %r9, 0;
	@%p9 bra 	$L__BB5_15;
	and.b32  	%r12, %r4, 3;
	setp.lt.u32 	%p10, %r9, 4;
	@%p10 bra 	$L__BB5_12;
	add.s32 	%r76, %r130, %r3;
	mul.wide.u32 	%rd54, %r76, 4;
	add.s64 	%rd55, %rd1, %rd54;
	ld.global.f32 	%f76, [%rd55];
	max.f32 	%f77, %f296, %f76;
	add.s32 	%r77, %r76, 1;
	mul.wide.u32 	%rd56, %r77, 4;
	add.s64 	%rd57, %rd1, %rd56;
	ld.global.f32 	%f78, [%rd57];
	max.f32 	%f79, %f77, %f78;
	add.s32 	%r78, %r76, 2;
	mul.wide.u32 	%rd58, %r78, 4;
	add.s64 	%rd59, %rd1, %rd58;
	ld.global.f32 	%f80, [%rd59];
	max.f32 	%f81, %f79, %f80;
	add.s32 	%r79, %r76, 3;
	mul.wide.u32 	%rd60, %r79, 4;
	add.s64 	%rd61, %rd1, %rd60;
	ld.global.f32 	%f82, [%rd61];
	max.f32 	%f296, %f81, %f82;
	add.s32 	%r130, %r130, 4;
$L__BB5_12:
	setp.eq.s32 	%p11, %r12, 0;
	@%p11 bra 	$L__BB5_15;
	add.s32 	%r133, %r130, %r3;
	neg.s32 	%r132, %r12;
$L__BB5_14:
	.pragma "nounroll";
	mul.wide.u32 	%rd62, %r133, 4;
	add.s64 	%rd63, %rd1, %rd62;
	ld.global.f32 	%f83, [%rd63];
	max.f32 	%f296, %f296, %f83;
	add.s32 	%r133, %r133, 1;
	add.s32 	%r132, %r132, 1;
	setp.ne.s32 	%p12, %r132, 0;
	@%p12 bra 	$L__BB5_14;
$L__BB5_15:
	setp.lt.s32 	%p13, %r41, 1;
	mov.f32 	%f305, 0f00000000;
	@%p13 bra 	$L__BB5_27;
	and.b32  	%r21, %r41, 7;
	setp.lt.u32 	%p14, %r41, 8;
	mov.f32 	%f305, 0f00000000;
	mov.b32 	%r139, 0;
	@%p14 bra 	$L__BB5_19;
	and.b32  	%r139, %r41, 2147483640;
	neg.s32 	%r138, %r139;
	add.s32 	%r137, %r3, 3;
	mov.f32 	%f305, 0f00000000;
$L__BB5_18:
	.pragma "nounroll";
	add.s32 	%r81, %r137, -3;
	mul.wide.u32 	%rd64, %r81, 4;
	add.s64 	%rd65, %rd1, %rd64;
	ld.global.f32 	%f88, [%rd65];
	sub.f32 	%f89, %f88, %f296;
	fma.rn.f32 	%f90, %f89, 0f3BBB989D, 0f3F000000;
	cvt.sat.f32.f32 	%f91, %f90;
	mov.f32 	%f92, 0f4B400001;
	mov.f32 	%f93, 0f437C0000;
	fma.rm.f32 	%f94, %f91, %f93, %f92;
	add.f32 	%f95, %f94, 0fCB40007F;
	neg.f32 	%f96, %f95;
	fma.rn.f32 	%f97, %f89, 0f3FB8AA3B, %f96;
	fma.rn.f32 	%f98, %f89, 0f32A57060, %f97;
	mov.b32 	%r82, %f94;
	shl.b32 	%r83, %r82, 23;
	mov.b32 	%f99, %r83;
	ex2.approx.ftz.f32 	%f100, %f98;
	fma.rn.f32 	%f101, %f100, %f99, %f305;
	add.s32 	%r84, %r137, -2;
	mul.wide.u32 	%rd66, %r84, 4;
	add.s64 	%rd67, %rd1, %rd66;
	ld.global.f32 	%f102, [%rd67];
	sub.f32 	%f103, %f102, %f296;
	fma.rn.f32 	%f104, %f103, 0f3BBB989D, 0f3F000000;
	cvt.sat.f32.f32 	%f105, %f104;
	fma.rm.f32 	%f106, %f105, %f93, %f92;
	add.f32 	%f107, %f106, 0fCB40007F;
	neg.f32 	%f108, %f107;
	fma.rn.f32 	%f109, %f103, 0f3FB8AA3B, %f108;
	fma.rn.f32 	%f110, %f103, 0f32A57060, %f109;
	mov.b32 	%r85, %f106;
	shl.b32 	%r86, %r85, 23;
	mov.b32 	%f111, %r86;
	ex2.approx.ftz.f32 	%f112, %f110;
	fma.rn.f32 	%f113, %f112, %f111, %f101;
	add.s32 	%r87, %r137, -1;
	mul.wide.u32 	%rd68, %r87, 4;
	add.s64 	%rd69, %rd1, %rd68;
	ld.global.f32 	%f114, [%rd69];
	sub.f32 	%f115, %f114, %f296;
	fma.rn.f32 	%f116, %f115, 0f3BBB989D, 0f3F000000;
	cvt.sat.f32.f32 	%f117, %f116;
	fma.rm.f32 	%f118, %f117, %f93, %f92;
	add.f32 	%f119, %f118, 0fCB40007F;
	neg.f32 	%f120, %f119;
	fma.rn.f32 	%f121, %f115, 0f3FB8AA3B, %f120;
	fma.rn.f32 	%f122, %f115, 0f32A57060, %f121;
	mov.b32 	%r88, %f118;
	shl.b32 	%r89, %r88, 23;
	mov.b32 	%f123, %r89;
	ex2.approx.ftz.f32 	%f124, %f122;
	fma.rn.f32 	%f125, %f124, %f123, %f113;
	add.s32 	%r90, %r137, 4;
	mul.wide.u32 	%rd70, %r137, 4;
	add.s64 	%rd71, %rd1, %rd70;
	ld.global.f32 	%f126, [%rd71];
	sub.f32 	%f127, %f126, %f296;
	fma.rn.f32 	%f128, %f127, 0f3BBB989D, 0f3F000000;
	cvt.sat.f32.f32 	%f129, %f128;
	fma.rm.f32 	%f130, %f129, %f93, %f92;
	add.f32 	%f131, %f130, 0fCB40007F;
	neg.f32 	%f132, %f131;
	fma.rn.f32 	%f133, %f127, 0f3FB8AA3B, %f132;
	fma.rn.f32 	%f134, %f127, 0f32A57060, %f133;
	mov.b32 	%r91, %f130;
	shl.b32 	%r92, %r91, 23;
	mov.b32 	%f135, %r92;
	ex2.approx.ftz.f32 	%f136, %f134;
	fma.rn.f32 	%f137, %f136, %f135, %f125;
	add.s32 	%r93, %r137, 1;
	mul.wide.u32 	%rd72, %r93, 4;
	add.s64 	%rd73, %rd1, %rd72;
	ld.global.f32 	%f138, [%rd73];
	sub.f32 	%f139, %f138, %f296;
	fma.rn.f32 	%f140, %f139, 0f3BBB989D, 0f3F000000;
	cvt.sat.f32.f32 	%f141, %f140;
	fma.rm.f32 	%f142, %f141, %f93, %f92;
	add.f32 	%f143, %f142, 0fCB40007F;
	neg.f32 	%f144, %f143;
	fma.rn.f32 	%f145, %f139, 0f3FB8AA3B, %f144;
	fma.rn.f32 	%f146, %f139, 0f32A57060, %f145;
	mov.b32 	%r94, %f142;
	shl.b32 	%r95, %r94, 23;
	mov.b32 	%f147, %r95;
	ex2.approx.ftz.f32 	%f148, %f146;
	fma.rn.f32 	%f149, %f148, %f147, %f137;
	add.s32 	%r96, %r137, 2;
	mul.wide.u32 	%rd74, %r96, 4;
	add.s64 	%rd75, %rd1, %rd74;
	ld.global.f32 	%f150, [%rd75];
	sub.f32 	%f151, %f150, %f296;
	fma.rn.f32 	%f152, %f151, 0f3BBB989D, 0f3F000000;
	cvt.sat.f32.f32 	%f153, %f152;
	fma.rm.f32 	%f154, %f153, %f93, %f92;
	add.f32 	%f155, %f154, 0fCB40007F;
	neg.f32 	%f156, %f155;
	fma.rn.f32 	%f157, %f151, 0f3FB8AA3B, %f156;
	fma.rn.f32 	%f158, %f151, 0f32A57060, %f157;
	mov.b32 	%r97, %f154;
	shl.b32 	%r98, %r97, 23;
	mov.b32 	%f159, %r98;
	ex2.approx.ftz.f32 	%f160, %f158;
	fma.rn.f32 	%f161, %f160, %f159, %f149;
	add.s32 	%r99, %r137, 3;
	mul.wide.u32 	%rd76, %r99, 4;
	add.s64 	%rd77, %rd1, %rd76;
	ld.global.f32 	%f162, [%rd77];
	sub.f32 	%f163, %f162, %f296;
	fma.rn.f32 	%f164, %f163, 0f3BBB989D, 0f3F000000;
	cvt.sat.f32.f32 	%f165, %f164;
	fma.rm.f32 	%f166, %f165, %f93, %f92;
	add.f32 	%f167, %f166, 0fCB40007F;
	neg.f32 	%f168, %f167;
	fma.rn.f32 	%f169, %f163, 0f3FB8AA3B, %f168;
	fma.rn.f32 	%f170, %f163, 0f32A57060, %f169;
	mov.b32 	%r100, %f166;
	shl.b32 	%r101, %r100, 23;
	mov.b32 	%f171, %r101;
	ex2.approx.ftz.f32 	%f172, %f170;
	fma.rn.f32 	%f173, %f172, %f171, %f161;
	mul.wide.u32 	%rd78, %r90, 4;
	add.s64 	%rd79, %rd1, %rd78;
	ld.global.f32 	%f174, [%rd79];
	sub.f32 	%f175, %f174, %f296;
	fma.rn.f32 	%f176, %f175, 0f3BBB989D, 0f3F000000;
	cvt.sat.f32.f32 	%f177, %f176;
	fma.rm.f32 	%f178, %f177, %f93, %f92;
	add.f32 	%f179, %f178, 0fCB40007F;
	neg.f32 	%f180, %f179;
	fma.rn.f32 	%f181, %f175, 0f3FB8AA3B, %f180;
	fma.rn.f32 	%f182, %f175, 0f32A57060, %f181;
	mov.b32 	%r102, %f178;
	shl.b32 	%r103, %r102, 23;
	mov.b32 	%f183, %r103;
	ex2.approx.ftz.f32 	%f184, %f182;
	fma.rn.f32 	%f305, %f184, %f183, %f173;
	add.s32 	%r138, %r138, 8;
	add.s32 	%r137, %r137, 8;
	setp.ne.s32 	%p15, %r138, 0;
	@%p15 bra 	$L__BB5_18;
$L__BB5_19:
	setp.eq.s32 	%p16, %r21, 0;
	@%p16 bra 	$L__BB5_27;
	and.b32  	%r36, %r41, 3;
	setp.lt.u32 	%p17, %r21, 4;
	@%p17 bra 	$L__BB5_22;
	add.s32 	%r104, %r139, %r3;
	mul.wide.u32 	%rd80, %r104, 4;
	add.s64 	%rd81, %rd1, %rd80;
	ld.global.f32 	%f186, [%rd81];
	sub.f32 	%f187, %f186, %f296;
	fma.rn.f32 	%f188, %f187, 0f3BBB989D, 0f3F000000;
	cvt.sat.f32.f32 	%f189, %f188;
	mov.f32 	%f190, 0f4B400001;
	mov.f32 	%f191, 0f437C0000;
	fma.rm.f32 	%f192, %f189, %f191, %f190;
	add.f32 	%f193, %f192, 0fCB40007F;
	neg.f32 	%f194, %f193;
	fma.rn.f32 	%f195, %f187, 0f3FB8AA3B, %f194;
	fma.rn.f32 	%f196, %f187, 0f32A57060, %f195;
	mov.b32 	%r105, %f192;
	shl.b32 	%r106, %r105, 23;
	mov.b32 	%f197, %r106;
	ex2.approx.ftz.f32 	%f198, %f196;
	fma.rn.f32 	%f199, %f198, %f197, %f305;
	add.s32 	%r107, %r104, 1;
	mul.wide.u32 	%rd82, %r107, 4;
	add.s64 	%rd83, %rd1, %rd82;
	ld.global.f32 	%f200, [%rd83];
	sub.f32 	%f201, %f200, %f296;
	fma.rn.f32 	%f202, %f201, 0f3BBB989D, 0f3F000000;
	cvt.sat.f32.f32 	%f203, %f202;
	fma.rm.f32 	%f204, %f203, %f191, %f190;
	add.f32 	%f205, %f204, 0fCB40007F;
	neg.f32 	%f206, %f205;
	fma.rn.f32 	%f207, %f201, 0f3FB8AA3B, %f206;
	fma.rn.f32 	%f208, %f201, 0f32A57060, %f207;
	mov.b32 	%r108, %f204;
	shl.b32 	%r109, %r108, 23;
	mov.b32 	%f209, %r109;
	ex2.approx.ftz.f32 	%f210, %f208;
	fma.rn.f32 	%f211, %f210, %f209, %f199;
	add.s32 	%r110, %r104, 2;
	mul.wide.u32 	%rd84, %r110, 4;
	add.s64 	%rd85, %rd1, %rd84;
	ld.global.f32 	%f212, [%rd85];
	sub.f32 	%f213, %f212, %f296;
	fma.rn.f32 	%f214, %f213, 0f3BBB989D, 0f3F000000;
	cvt.sat.f32.f32 	%f215, %f214;
	fma.rm.f32 	%f216, %f215, %f191, %f190;
	add.f32 	%f217, %f216, 0fCB40007F;
	neg.f32 	%f218, %f217;
	fma.rn.f32 	%f219, %f213, 0f3FB8AA3B, %f218;
	fma.rn.f32 	%f220, %f213, 0f32A57060, %f219;
	mov.b32 	%r111, %f216;
	shl.b32 	%r112, %r111, 23;
	mov.b32 	%f221, %r112;
	ex2.approx.ftz.f32 	%f222, %f220;
	fma.rn.f32 	%f223, %f222, %f221, %f211;
	add.s32 	%r113, %r104, 3;
	mul.wide.u32 	%rd86, %r113, 4;
	add.s64 	%rd87, %rd1, %rd86;
	ld.global.f32 	%f224, [%rd87];
	sub.f32 	%f225, %f224, %f296;
	fma.rn.f32 	%f226, %f225, 0f3BBB989D, 0f3F000000;
	cvt.sat.f32.f32 	%f227, %f226;
	fma.rm.f32 	%f228, %f227, %f191, %f190;
	add.f32 	%f229, %f228, 0fCB40007F;
	neg.f32 	%f230, %f229;
	fma.rn.f32 	%f231, %f225, 0f3FB8AA3B, %f230;
	fma.rn.f32 	%f232, %f225, 0f32A57060, %f231;
	mov.b32 	%r114, %f228;
	shl.b32 	%r115, %r114, 23;
	mov.b32 	%f233, %r115;
	ex2.approx.ftz.f32 	%f234, %f232;
	fma.rn.f32 	%f305, %f234, %f233, %f223;
	add.s32 	%r139, %r139, 4;
$L__BB5_22:
	setp.eq.s32 	%p18, %r36, 0;
	@%p18 bra 	$L__BB5_27;
	setp.eq.s32 	%p19, %r36, 1;
	@%p19 bra 	$L__BB5_25;
	add.s32 	%r116, %r139, %r3;
	mul.wide.u32 	%rd88, %r116, 4;
	add.s64 	%rd89, %rd1, %rd88;
	ld.global.f32 	%f236, [%rd89];
	sub.f32 	%f237, %f236, %f296;
	fma.rn.f32 	%f238, %f237, 0f3BBB989D, 0f3F000000;
	cvt.sat.f32.f32 	%f239, %f238;
	mov.f32 	%f240, 0f4B400001;
	mov.f32 	%f241, 0f437C0000;
	fma.rm.f32 	%f242, %f239, %f241, %f240;
	add.f32 	%f243, %f242, 0fCB40007F;
	neg.f32 	%f244, %f243;
	fma.rn.f32 	%f245, %f237, 0f3FB8AA3B, %f244;
	fma.rn.f32 	%f246, %f237, 0f32A57060, %f245;
	mov.b32 	%r117, %f242;
	shl.b32 	%r118, %r117, 23;
	mov.b32 	%f247, %r118;
	ex2.approx.ftz.f32 	%f248, %f246;
	fma.rn.f32 	%f249, %f248, %f247, %f305;
	add.s32 	%r119, %r116, 1;
	mul.wide.u32 	%rd90, %r119, 4;
	add.s64 	%rd91, %rd1, %rd90;
	ld.global.f32 	%f250, [%rd91];
	sub.f32 	%f251, %f250, %f296;
	fma.rn.f32 	%f252, %f251, 0f3BBB989D, 0f3F000000;
	cvt.sat.f32.f32 	%f253, %f252;
	fma.rm.f32 	%f254, %f253, %f241, %f240;
	add.f32 	%f255, %f254, 0fCB40007F;
	neg.f32 	%f256, %f255;
	fma.rn.f32 	%f257, %f251, 0f3FB8AA3B, %f256;
	fma.rn.f32 	%f258, %f251, 0f32A57060, %f257;
	mov.b32 	%r120, %f254;
	shl.b32 	%r121, %r120, 23;
	mov.b32 	%f259, %r121;
	ex2.approx.ftz.f32 	%f260, %f258;
	fma.rn.f32 	%f305, %f260, %f259, %f249;
	add.s32 	%r139, %r139, 2;
$L__BB5_25:
	and.b32  	%r122, %r41, 1;
	setp.eq.b32 	%p20, %r122, 1;
	not.pred 	%p21, %p20;
	@%p21 bra 	$L__BB5_27;
	add.s32 	%r123, %r139, %r3;
	mul.wide.u32 	%rd92, %r123, 4;
	add.s64 	%rd93, %rd1, %rd92;
	ld.global.f32 	%f261, [%rd93];
	sub.f32 	%f262, %f261, %f296;
	fma.rn.f32 	%f263, %f262, 0f3BBB989D, 0f3F000000;
	cvt.sat.f32.f32 	%f264, %f263;
	mov.f32 	%f265, 0f4B400001;
	mov.f32 	%f266, 0f437C0000;
	fma.rm.f32 	%f267, %f264, %f266, %f265;
	add.f32 	%f268, %f267, 0fCB40007F;
	neg.f32 	%f269, %f268;
	fma.rn.f32 	%f270, %f262, 0f3FB8AA3B, %f269;
	fma.rn.f32 	%f271, %f262, 0f32A57060, %f270;
	mov.b32 	%r124, %f267;
	shl.b32 	%r125, %r124, 23;
	mov.b32 	%f272, %r125;
	ex2.approx.ftz.f32 	%f273, %f271;
	fma.rn.f32 	%f305, %f273, %f272, %f305;
$L__BB5_27:
	add.s32 	%r126, %r3, %r1;
	mul.wide.u32 	%rd94, %r126, 4;
	add.s64 	%rd95, %rd1, %rd94;
	ld.global.f32 	%f274, [%rd95];
	sub.f32 	%f275, %f274, %f296;
	fma.rn.f32 	%f276, %f275, 0f3BBB989D, 0f3F000000;
	cvt.sat.f32.f32 	%f277, %f276;
	mov.f32 	%f278, 0f4B400001;
	mov.f32 	%f279, 0f437C0000;
	fma.rm.f32 	%f280, %f277, %f279, %f278;
	add.f32 	%f281, %f280, 0fCB40007F;
	neg.f32 	%f282, %f281;
	fma.rn.f32 	%f283, %f275, 0f3FB8AA3B, %f282;
	fma.rn.f32 	%f284, %f275, 0f32A57060, %f283;
	mov.b32 	%r127, %f280;
	shl.b32 	%r128, %r127, 23;
	mov.b32 	%f285, %r128;
	ex2.approx.ftz.f32 	%f286, %f284;
	mul.f32 	%f287, %f286, %f285;
	div.rn.f32 	%f288, %f287, %f305;
	cvta.to.global.u64 	%rd96, %rd2;
	add.s64 	%rd97, %rd96, %rd94;
	st.global.f32 	[%rd97], %f288;
$L__BB5_28:
	ret;

}
	// .globl	_Z13cross_entropyiiPfS_S_
.visible .entry _Z13cross_entropyiiPfS_S_(
	.param .u32 _Z13cross_entropyiiPfS_S__param_0,
	.param .u32 _Z13cross_entropyiiPfS_S__param_1,
	.param .u64 .ptr .align 1 _Z13cross_entropyiiPfS_S__param_2,
	.param .u64 .ptr .align 1 _Z13cross_entropyiiPfS_S__param_3,
	.param .u64 .ptr .align 1 _Z13cross_entropyiiPfS_S__param_4
)
{
	.reg .pred 	%p<19>;
	.reg .b32 	%r<106>;
	.reg .b32 	%f<19>;
	.reg .b64 	%rd<18>;
	.reg .b64 	%fd<152>;

	ld.param.u32 	%r40, [_Z13cross_entropyiiPfS_S__param_0];
	ld.param.u32 	%r41, [_Z13cross_entropyiiPfS_S__param_1];
	ld.param.u64 	%rd4, [_Z13cross_entropyiiPfS_S__param_2];
	ld.param.u64 	%rd5, [_Z13cross_entropyiiPfS_S__param_3];
	ld.param.u64 	%rd3, [_Z13cross_entropyiiPfS_S__param_4];
	cvta.to.global.u64 	%rd1, %rd4;
	cvta.to.global.u64 	%rd2, %rd5;
	mov.u32 	%r42, %ctaid.x;
	mov.u32 	%r43, %ntid.x;
	mov.u32 	%r44, %tid.x;
	mad.lo.s32 	%r1, %r42, %r43, %r44;
	setp.ge.u32 	%p1, %r1, %r41;
	@%p1 bra 	$L__BB6_30;
	setp.lt.s32 	%p2, %r40, 1;
	mov.f32 	%f18, 0f00000000;
	@%p2 bra 	$L__BB6_29;
	mul.lo.s32 	%r2, %r1, %r40;
	mov.b32 	%r46, 1127219200;
	mov.b32 	%r47, -2147483648;
	mov.b64 	%fd1, {%r47, %r46};
	setp.eq.s32 	%p3, %r40, 1;
	mov.f64 	%fd148, 0d0000000000000000;
	mov.b32 	%r101, 0;
	@%p3 bra 	$L__BB6_20;
	and.b32  	%r101, %r40, 2147483646;
	neg.s32 	%r92, %r101;
	mov.f32 	%f18, 0f00000000;
	mov.u32 	%r91, %r2;
$L__BB6_4:
	mul.wide.u32 	%rd6, %r91, 4;
	add.s64 	%rd7, %rd2, %rd6;
	ld.global.f32 	%f2, [%rd7];
	add.s64 	%rd8, %rd1, %rd6;
	ld.global.f32 	%f13, [%rd8];
	cvt.f64.f32 	%fd32, %f13;
	max.f64 	%fd142, %fd32, 0d3EB0C6F7A0B5ED8D;
	{
	.reg .b32 %temp; 
	mov.b64 	{%temp, %r93}, %fd142;
	}
	{
	.reg .b32 %temp; 
	mov.b64 	{%r94, %temp}, %fd142;
	}
	setp.gt.s32 	%p4, %r93, 1048575;
	mov.b32 	%r95, -1023;
	@%p4 bra 	$L__BB6_6;
	mul.f64 	%fd142, %fd142, 0d4350000000000000;
	{
	.reg .b32 %temp; 
	mov.b64 	{%temp, %r93}, %fd142;
	}
	{
	.reg .b32 %temp; 
	mov.b64 	{%r94, %temp}, %fd142;
	}
	mov.b32 	%r95, -1077;
$L__BB6_6:
	add.s32 	%r51, %r93, -1;
	setp.gt.u32 	%p5, %r51, 2146435070;
	@%p5 bra 	$L__BB6_10;
	shr.u32 	%r54, %r93, 20;
	add.s32 	%r96, %r95, %r54;
	and.b32  	%r55, %r93, 1048575;
	or.b32  	%r56, %r55, 1072693248;
	mov.b64 	%fd143, {%r94, %r56};
	setp.lt.u32 	%p7, %r56, 1073127583;
	@%p7 bra 	$L__BB6_9;
	{
	.reg .b32 %temp; 
	mov.b64 	{%r57, %temp}, %fd143;
	}
	{
	.reg .b32 %temp; 
	mov.b64 	{%temp, %r58}, %fd143;
	}
	add.s32 	%r59, %r58, -1048576;
	mov.b64 	%fd143, {%r57, %r59};
	add.s32 	%r96, %r96, 1;
$L__BB6_9:
	add.f64 	%fd34, %fd143, 0dBFF0000000000000;
	add.f64 	%fd35, %fd143, 0d3FF0000000000000;
	rcp.approx.ftz.f64 	%fd36, %fd35;
	neg.f64 	%fd37, %fd35;
	fma.rn.f64 	%fd38, %fd37, %fd36, 0d3FF0000000000000;
	fma.rn.f64 	%fd39, %fd38, %fd38, %fd38;
	fma.rn.f64 	%fd40, %fd39, %fd36, %fd36;
	mul.f64 	%fd41, %fd34, %fd40;
	fma.rn.f64 	%fd42, %fd34, %fd40, %fd41;
	mul.f64 	%fd43, %fd42, %fd42;
	fma.rn.f64 	%fd44, %fd43, 0d3EB1380B3AE80F1E, 0d3ED0EE258B7A8B04;
	fma.rn.f64 	%fd45, %fd44, %fd43, 0d3EF3B2669F02676F;
	fma.rn.f64 	%fd46, %fd45, %fd43, 0d3F1745CBA9AB0956;
	fma.rn.f64 	%fd47, %fd46, %fd43, 0d3F3C71C72D1B5154;
	fma.rn.f64 	%fd48, %fd47, %fd43, 0d3F624924923BE72D;
	fma.rn.f64 	%fd49, %fd48, %fd43, 0d3F8999999999A3C4;
	fma.rn.f64 	%fd50, %fd49, %fd43, 0d3FB5555555555554;
	sub.f64 	%fd51, %fd34, %fd42;
	add.f64 	%fd52, %fd51, %fd51;
	neg.f64 	%fd53, %fd42;
	fma.rn.f64 	%fd54, %fd53, %fd34, %fd52;
	mul.f64 	%fd55, %fd40, %fd54;
	mul.f64 	%fd56, %fd43, %fd50;
	fma.rn.f64 	%fd57, %fd56, %fd42, %fd55;
	xor.b32  	%r60, %r96, -2147483648;
	mov.b32 	%r61, 1127219200;
	mov.b64 	%fd58, {%r60, %r61};
	sub.f64 	%fd59, %fd58, %fd1;
	fma.rn.f64 	%fd60, %fd59, 0d3FE62E42FEFA39EF, %fd42;
	fma.rn.f64 	%fd61, %fd59, 0dBFE62E42FEFA39EF, %fd60;
	sub.f64 	%fd62, %fd61, %fd42;
	sub.f64 	%fd63, %fd57, %fd62;
	fma.rn.f64 	%fd64, %fd59, 0d3C7ABC9E3B39803F, %fd63;
	add.f64 	%fd144, %fd60, %fd64;
	bra.uni 	$L__BB6_11;
$L__BB6_10:
	fma.rn.f64 	%fd33, %fd142, 0d7FF0000000000000, 0d7FF0000000000000;
	{
	.reg .b32 %temp; 
	mov.b64 	{%temp, %r52}, %fd142;
	}
	and.b32  	%r53, %r52, 2147483647;
	setp.eq.s32 	%p6, %r53, 0;
	selp.f64 	%fd144, 0dFFF0000000000000, %fd33, %p6;
$L__BB6_11:
	cvt.f64.f32 	%fd65, %f2;
	mul.f64 	%fd66, %fd144, %fd65;
	cvt.f64.f32 	%fd67, %f18;
	sub.f64 	%fd68, %fd67, %fd66;
	cvt.rn.f32.f64 	%f3, %fd68;
	add.s32 	%r63, %r91, 1;
	mul.wide.u32 	%rd9, %r63, 4;
	add.s64 	%rd10, %rd2, %rd9;
	ld.global.f32 	%f4, [%rd10];
	add.s64 	%rd11, %rd1, %rd9;
	ld.global.f32 	%f14, [%rd11];
	cvt.f64.f32 	%fd69, %f14;
	max.f64 	%fd145, %fd69, 0d3EB0C6F7A0B5ED8D;
	{
	.reg .b32 %temp; 
	mov.b64 	{%temp, %r97}, %fd145;
	}
	{
	.reg .b32 %temp; 
	mov.b64 	{%r98, %temp}, %fd145;
	}
	setp.gt.s32 	%p8, %r97, 1048575;
	mov.b32 	%r99, -1023;
	@%p8 bra 	$L__BB6_13;
	mul.f64 	%fd145, %fd145, 0d4350000000000000;
	{
	.reg .b32 %temp; 
	mov.b64 	{%temp, %r97}, %fd145;
	}
	{
	.reg .b32 %temp; 
	mov.b64 	{%r98, %temp}, %fd145;
	}
	mov.b32 	%r99, -1077;
$L__BB6_13:
	add.s32 	%r65, %r97, -1;
	setp.lt.u32 	%p9, %r65, 2146435071;
	@%p9 bra 	$L__BB6_15;
	fma.rn.f64 	%fd70, %fd145, 0d7FF0000000000000, 0d7FF0000000000000;
	{
	.reg .b32 %temp; 
	mov.b64 	{%temp, %r66}, %fd145;
	}
	and.b32  	%r67, %r66, 2147483647;
	setp.eq.s32 	%p10, %r67, 0;
	selp.f64 	%fd147, 0dFFF0000000000000, %fd70, %p10;
	bra.uni 	$L__BB6_18;
$L__BB6_15:
	shr.u32 	%r68, %r97, 20;
	add.s32 	%r100, %r99, %r68;
	and.b32  	%r69, %r97, 1048575;
	or.b32  	%r70, %r69, 1072693248;
	mov.b64 	%fd146, {%r98, %r70};
	setp.lt.u32 	%p11, %r70, 1073127583;
	@%p11 bra 	$L__BB6_17;
	{
	.reg .b32 %temp; 
	mov.b64 	{%r71, %temp}, %fd146;
	}
	{
	.reg .b32 %temp; 
	mov.b64 	{%temp, %r72}, %fd146;
	}
	add.s32 	%r73, %r72, -1048576;
	mov.b64 	%fd146, {%r71, %r73};
	add.s32 	%r100, %r100, 1;
$L__BB6_17:
	add.f64 	%fd71, %fd146, 0dBFF0000000000000;
	add.f64 	%fd72, %fd146, 0d3FF0000000000000;
	rcp.approx.ftz.f64 	%fd73, %fd72;
	neg.f64 	%fd74, %fd72;
	fma.rn.f64 	%fd75, %fd74, %fd73, 0d3FF0000000000000;
	fma.rn.f64 	%fd76, %fd75, %fd75, %fd75;
	fma.rn.f64 	%fd77, %fd76, %fd73, %fd73;
	mul.f64 	%fd78, %fd71, %fd77;
	fma.rn.f64 	%fd79, %fd71, %fd77, %fd78;
	mul.f64 	%fd80, %fd79, %fd79;
	fma.rn.f64 	%fd81, %fd80, 0d3EB1380B3AE80F1E, 0d3ED0EE258B7A8B04;
	fma.rn.f64 	%fd82, %fd81, %fd80, 0d3EF3B2669F02676F;
	fma.rn.f64 	%fd83, %fd82, %fd80, 0d3F1745CBA9AB0956;
	fma.rn.f64 	%fd84, %fd83, %fd80, 0d3F3C71C72D1B5154;
	fma.rn.f64 	%fd85, %fd84, %fd80, 0d3F624924923BE72D;
	fma.rn.f64 	%fd86, %fd85, %fd80, 0d3F8999999999A3C4;
	fma.rn.f64 	%fd87, %fd86, %fd80, 0d3FB5555555555554;
	sub.f64 	%fd88, %fd71, %fd79;
	add.f64 	%fd89, %fd88, %fd88;
	neg.f64 	%fd90, %fd79;
	fma.rn.f64 	%fd91, %fd90, %fd71, %fd89;
	mul.f64 	%fd92, %fd77, %fd91;
	mul.f64 	%fd93, %fd80, %fd87;
	fma.rn.f64 	%fd94, %fd93, %fd79, %fd92;
	xor.b32  	%r74, %r100, -2147483648;
	mov.b32 	%r75, 1127219200;
	mov.b64 	%fd95, {%r74, %r75};
	sub.f64 	%fd96, %fd95, %fd1;
	fma.rn.f64 	%fd97, %fd96, 0d3FE62E42FEFA39EF, %fd79;
	fma.rn.f64 	%fd98, %fd96, 0dBFE62E42FEFA39EF, %fd97;
	sub.f64 	%fd99, %fd98, %fd79;
	sub.f64 	%fd100, %fd94, %fd99;
	fma.rn.f64 	%fd101, %fd96, 0d3C7ABC9E3B39803F, %fd100;
	add.f64 	%fd147, %fd97, %fd101;
$L__BB6_18:
	cvt.f64.f32 	%fd102, %f4;
	mul.f64 	%fd103, %fd147, %fd102;
	cvt.f64.f32 	%fd104, %f3;
	sub.f64 	%fd105, %fd104, %fd103;
	cvt.rn.f32.f64 	%f18, %fd105;
	add.s32 	%r92, %r92, 2;
	add.s32 	%r91, %r91, 2;
	setp.ne.s32 	%p12, %r92, 0;
	@%p12 bra 	$L__BB6_4;
	cvt.f64.f32 	%fd148, %f18;
$L__BB6_20:
	and.b32  	%r76, %r40, 1;
	setp.eq.b32 	%p13, %r76, 1;
	not.pred 	%p14, %p13;
	@%p14 bra 	$L__BB6_29;
	add.s32 	%r78, %r101, %r2;
	mul.wide.u32 	%rd12, %r78, 4;
	add.s64 	%rd13, %rd2, %rd12;
	ld.global.f32 	%f7, [%rd13];
	add.s64 	%rd14, %rd1, %rd12;
	ld.global.f32 	%f15, [%rd14];
	cvt.f64.f32 	%fd106, %f15;
	max.f64 	%fd149, %fd106, 0d3EB0C6F7A0B5ED8D;
	{
	.reg .b32 %temp; 
	mov.b64 	{%temp, %r102}, %fd149;
	}
	{
	.reg .b32 %temp; 
	mov.b64 	{%r103, %temp}, %fd149;
	}
	setp.gt.s32 	%p15, %r102, 1048575;
	mov.b32 	%r104, -1023;
	@%p15 bra 	$L__BB6_23;
	mul.f64 	%fd149, %fd149, 0d4350000000000000;
	{
	.reg .b32 %temp; 
	mov.b64 	{%temp, %r102}, %fd149;
	}
	{
	.reg .b32 %temp; 
	mov.b64 	{%r103, %temp}, %fd149;
	}
	mov.b32 	%r104, -1077;
$L__BB6_23:
	add.s32 	%r80, %r102, -1;
	setp.lt.u32 	%p16, %r80, 2146435071;
	@%p16 bra 	$L__BB6_25;
	fma.rn.f64 	%fd107, %fd149, 0d7FF0000000000000, 0d7FF0000000000000;
	{
	.reg .b32 %temp; 
	mov.b64 	{%temp, %r81}, %fd149;
	}
	and.b32  	%r82, %r81, 2147483647;
	setp.eq.s32 	%p17, %r82, 0;
	selp.f64 	%fd151, 0dFFF0000000000000, %fd107, %p17;
	bra.uni 	$L__BB6_28;
$L__BB6_25:
	shr.u32 	%r83, %r102, 20;
	add.s32 	%r105, %r104, %r83;
	and.b32  	%r84, %r102, 1048575;
	or.b32  	%r85, %r84, 1072693248;
	mov.b64 	%fd150, {%r103, %r85};
	setp.lt.u32 	%p18, %r85, 1073127583;
	@%p18 bra 	$L__BB6_27;
	{
	.reg .b32 %temp; 
	mov.b64 	{%r86, %temp}, %fd150;
	}
	{
	.reg .b32 %temp; 
	mov.b64 	{%temp, %r87}, %fd150;
	}
	add.s32 	%r88, %r87, -1048576;
	mov.b64 	%fd150, {%r86, %r88};
	add.s32 	%r105, %r105, 1;
$L__BB6_27:
	add.f64 	%fd108, %fd150, 0dBFF0000000000000;
	add.f64 	%fd109, %fd150, 0d3FF0000000000000;
	rcp.approx.ftz.f64 	%fd110, %fd109;
	neg.f64 	%fd111, %fd109;
	fma.rn.f64 	%fd112, %fd111, %fd110, 0d3FF0000000000000;
	fma.rn.f64 	%fd113, %fd112, %fd112, %fd112;
	fma.rn.f64 	%fd114, %fd113, %fd110, %fd110;
	mul.f64 	%fd115, %fd108, %fd114;
	fma.rn.f64 	%fd116, %fd108, %fd114, %fd115;
	mul.f64 	%fd117, %fd116, %fd116;
	fma.rn.f64 	%fd118, %fd117, 0d3EB1380B3AE80F1E, 0d3ED0EE258B7A8B04;
	fma.rn.f64 	%fd119, %fd118, %fd117, 0d3EF3B2669F02676F;
	fma.rn.f64 	%fd120, %fd119, %fd117, 0d3F1745CBA9AB0956;
	fma.rn.f64 	%fd121, %fd120, %fd117, 0d3F3C71C72D1B5154;
	fma.rn.f64 	%fd122, %fd121, %fd117, 0d3F624924923BE72D;
	fma.rn.f64 	%fd123, %fd122, %fd117, 0d3F8999999999A3C4;
	fma.rn.f64 	%fd124, %fd123, %fd117, 0d3FB5555555555554;
	sub.f64 	%fd125, %fd108, %fd116;
	add.f64 	%fd126, %fd125, %fd125;
	neg.f64 	%fd127, %fd116;
	fma.rn.f64 	%fd128, %fd127, %fd108, %fd126;
	mul.f64 	%fd129, %fd114, %fd128;
	mul.f64 	%fd130, %fd117, %fd124;
	fma.rn.f64 	%fd131, %fd130, %fd116, %fd129;
	xor.b32  	%r89, %r105, -2147483648;
	mov.b32 	%r90, 1127219200;
	mov.b64 	%fd132, {%r89, %r90};
	sub.f64 	%fd133, %fd132, %fd1;
	fma.rn.f64 	%fd134, %fd133, 0d3FE62E42FEFA39EF, %fd116;
	fma.rn.f64 	%fd135, %fd133, 0dBFE62E42FEFA39EF, %fd134;
	sub.f64 	%fd136, %fd135, %fd116;
	sub.f64 	%fd137, %fd131, %fd136;
	fma.rn.f64 	%fd138, %fd133, 0d3C7ABC9E3B39803F, %fd137;
	add.f64 	%fd151, %fd134, %fd138;
$L__BB6_28:
	cvt.f64.f32 	%fd139, %f7;
	mul.f64 	%fd140, %fd151, %fd139;
	sub.f64 	%fd141, %fd148, %fd140;
	cvt.rn.f32.f64 	%f18, %fd141;
$L__BB6_29:
	cvta.to.global.u64 	%rd15, %rd3;
	mul.wide.u32 	%rd16, %r1, 4;
	add.s64 	%rd17, %rd15, %rd16;
	st.global.f32 	[%rd17], %f18;
$L__BB6_30:
	ret;

}
	// .globl	_Z23cross_entropy_backwardsiiPfS_S_
.visible .entry _Z23cross_entropy_backwardsiiPfS_S_(
	.param .u32 _Z23cross_entropy_backwardsiiPfS_S__param_0,
	.param .u32 _Z23cross_entropy_backwardsiiPfS_S__param_1,
	.param .u64 .ptr .align 1 _Z23cross_entropy_backwardsiiPfS_S__param_2,
	.param .u64 .ptr .align 1 _Z23cross_entropy_backwardsiiPfS_S__param_3,
	.param .u64 .ptr .align 1 _Z23cross_entropy_backwardsiiPfS_S__param_4
)
{
	.reg .pred 	%p<4>;
	.reg .b32 	%r<12>;
	.reg .b32 	%f<4>;
	.reg .b64 	%rd<11>;

	ld.param.u32 	%r3, [_Z23cross_entropy_backwardsiiPfS_S__param_0];
	ld.param.u32 	%r4, [_Z23cross_entropy_backwardsiiPfS_S__param_1];
	ld.param.u64 	%rd1, [_Z23cross_entropy_backwardsiiPfS_S__param_2];
	ld.param.u64 	%rd2, [_Z23cross_entropy_backwardsiiPfS_S__param_3];
	ld.param.u64 	%rd3, [_Z23cross_entropy_backwardsiiPfS_S__param_4];
	mov.u32 	%r5, %ctaid.x;
	mov.u32 	%r6, %ntid.x;
	mov.u32 	%r7, %tid.x;
	mad.lo.s32 	%r1, %r5, %r6, %r7;
	mov.u32 	%r8, %ctaid.y;
	mov.u32 	%r9, %ntid.y;
	mov.u32 	%r10, %tid.y;
	mad.lo.s32 	%r2, %r8, %r9, %r10;
	setp.ge.u32 	%p1, %r2, %r4;
	setp.ge.u32 	%p2, %r1, %r3;
	or.pred  	%p3, %p2, %p1;
	@%p3 bra 	$L__BB7_2;
	cvta.to.global.u64 	%rd4, %rd1;
	cvta.to.global.u64 	%rd5, %rd2;
	cvta.to.global.u64 	%rd6, %rd3;
	mad.lo.s32 	%r11, %r2, %r3, %r1;
	mul.wide.u32 	%rd7, %r11, 4;
	add.s64 	%rd8, %rd4, %rd7;
	ld.global.f32 	%f1, [%rd8];
	add.s64 	%rd9, %rd5, %rd7;
	ld.global.f32 	%f2, [%rd9];
	sub.f32 	%f3, %f1, %f2;
	add.s64 	%rd10, %rd6, %rd7;
	st.global.f32 	[%rd10], %f3;
$L__BB7_2:
	ret;

}
	// .globl	_Z9init_randiiPf
.visible .entry _Z9init_randiiPf(
	.param .u32 _Z9init_randiiPf_param_0,
	.param .u32 _Z9init_randiiPf_param_1,
	.param .u64 .ptr .align 1 _Z9init_randiiPf_param_2
)
{
	.local .align 8 .b8 	__local_depot8[48];
	.reg .b64 	%SP;
	.reg .b64 	%SPL;
	.reg .pred 	%p<69>;
	.reg .b32 	%r<1218>;
	.reg .b32 	%f<35>;
	.reg .b64 	%rd<27>;

	mov.u64 	%SPL, __local_depot8;
	ld.param.u32 	%r542, [_Z9init_randiiPf_param_0];
	ld.param.u32 	%r543, [_Z9init_randiiPf_param_1];
	ld.param.u64 	%rd10, [_Z9init_randiiPf_param_2];
	mov.u32 	%r544, %ctaid.x;
	mov.u32 	%r545, %ntid.x;
	mov.u32 	%r546, %tid.x;
	mad.lo.s32 	%r1, %r544, %r545, %r546;
	mov.u32 	%r547, %ctaid.y;
	mov.u32 	%r548, %ntid.y;
	mov.u32 	%r549, %tid.y;
	mad.lo.s32 	%r2, %r547, %r548, %r549;
	setp.ge.u32 	%p1, %r2, %r543;
	setp.ge.u32 	%p2, %r1, %r542;
	or.pred  	%p3, %p2, %p1;
	@%p3 bra 	$L__BB8_117;
	add.u64 	%rd1, %SPL, 0;
	mad.lo.s32 	%r553, %r2, %r542, %r1;
	cvt.u64.u32 	%rd2, %r553;
	mov.b32 	%r952, -9920396;
	mov.b32 	%r554, -771510409;
	st.local.v2.u32 	[%rd1], {%r554, %r952};
	mov.b32 	%r555, -123459836;
	mov.b32 	%r951, -308902214;
	st.local.v2.u32 	[%rd1+8], {%r951, %r555};
	mov.b32 	%r948, -127593864;
	mov.b32 	%r556, -589760388;
	st.local.v2.u32 	[%rd1+16], {%r556, %r948};
	setp.eq.s32 	%p4, %r553, 0;
	@%p4 bra 	$L__BB8_116;
	mov.b32 	%r935, 0;
	mov.b32 	%r952, -9920396;
	mov.b32 	%r951, -308902214;
	mov.b32 	%r948, -127593864;
	mov.u64 	%rd13, precalc_xorwow_matrix;
	mov.u64 	%rd26, %rd2;
$L__BB8_3:
	mov.u64 	%rd3, %rd26;
	and.b64  	%rd4, %rd3, 3;
	setp.eq.s64 	%p5, %rd4, 0;
	@%p5 bra 	$L__BB8_115;
	mul.wide.u32 	%rd12, %r935, 3200;
	add.s64 	%rd5, %rd13, %rd12;
	mov.b32 	%r948, 0;
	mov.u32 	%r949, %r948;
	mov.u32 	%r950, %r948;
	mov.u32 	%r951, %r948;
	mov.u32 	%r952, %r948;
	mov.u32 	%r941, %r948;
$L__BB8_5:
	mul.wide.u32 	%rd14, %r941, 4;
	add.s64 	%rd15, %rd1, %rd14;
	ld.local.u32 	%r13, [%rd15+4];
	shl.b32 	%r14, %r941, 5;
	mov.b32 	%r947, 0;
$L__BB8_6:
	.pragma "nounroll";
	shr.u32 	%r563, %r13, %r947;
	and.b32  	%r564, %r563, 1;
	setp.eq.b32 	%p6, %r564, 1;
	not.pred 	%p7, %p6;
	add.s32 	%r565, %r14, %r947;
	mul.lo.s32 	%r566, %r565, 5;
	mul.wide.u32 	%rd16, %r566, 4;
	add.s64 	%rd6, %rd5, %rd16;
	@%p7 bra 	$L__BB8_8;
	ld.global.u32 	%r567, [%rd6];
	xor.b32  	%r952, %r952, %r567;
	ld.global.u32 	%r568, [%rd6+4];
	xor.b32  	%r951, %r951, %r568;
	ld.global.u32 	%r569, [%rd6+8];
	xor.b32  	%r950, %r950, %r569;
	ld.global.u32 	%r570, [%rd6+12];
	xor.b32  	%r949, %r949, %r570;
	ld.global.u32 	%r571, [%rd6+16];
	xor.b32  	%r948, %r948, %r571;
$L__BB8_8:
	and.b32  	%r573, %r563, 2;
	setp.eq.s32 	%p8, %r573, 0;
	@%p8 bra 	$L__BB8_10;
	ld.global.u32 	%r574, [%rd6+20];
	xor.b32  	%r952, %r952, %r574;
	ld.global.u32 	%r575, [%rd6+24];
	xor.b32  	%r951, %r951, %r575;
	ld.global.u32 	%r576, [%rd6+28];
	xor.b32  	%r950, %r950, %r576;
	ld.global.u32 	%r577, [%rd6+32];
	xor.b32  	%r949, %r949, %r577;
	ld.global.u32 	%r578, [%rd6+36];
	xor.b32  	%r948, %r948, %r578;
$L__BB8_10:
	and.b32  	%r580, %r563, 4;
	setp.eq.s32 	%p9, %r580, 0;
	@%p9 bra 	$L__BB8_12;
	ld.global.u32 	%r581, [%rd6+40];
	xor.b32  	%r952, %r952, %r581;
	ld.global.u32 	%r582, [%rd6+44];
	xor.b32  	%r951, %r951, %r582;
	ld.global.u32 	%r583, [%rd6+48];
	xor.b32  	%r950, %r950, %r583;
	ld.global.u32 	%r584, [%rd6+52];
	xor.b32  	%r949, %r949, %r584;
	ld.global.u32 	%r585, [%rd6+56];
	xor.b32  	%r948, %r948, %r585;
$L__BB8_12:
	and.b32  	%r587, %r563, 8;
	setp.eq.s32 	%p10, %r587, 0;
	@%p10 bra 	$L__BB8_14;
	ld.global.u32 	%r588, [%rd6+60];
	xor.b32  	%r952, %r952, %r588;
	ld.global.u32 	%r589, [%rd6+64];
	xor.b32  	%r951, %r951, %r589;
	ld.global.u32 	%r590, [%rd6+68];
	xor.b32  	%r950, %r950, %r590;
	ld.global.u32 	%r591, [%rd6+72];
	xor.b32  	%r949, %r949, %r591;
	ld.global.u32 	%r592, [%rd6+76];
	xor.b32  	%r948, %r948, %r592;
$L__BB8_14:
	and.b32  	%r594, %r563, 16;
	setp.eq.s32 	%p11, %r594, 0;
	@%p11 bra 	$L__BB8_16;
	ld.global.u32 	%r595, [%rd6+80];
	xor.b32  	%r952, %r952, %r595;
	ld.global.u32 	%r596, [%rd6+84];
	xor.b32  	%r951, %r951, %r596;
	ld.global.u32 	%r597, [%rd6+88];
	xor.b32  	%r950, %r950, %r597;
	ld.global.u32 	%r598, [%rd6+92];
	xor.b32  	%r949, %r949, %r598;
	ld.global.u32 	%r599, [%rd6+96];
	xor.b32  	%r948, %r948, %r599;
$L__BB8_16:
	and.b32  	%r601, %r563, 32;
	setp.eq.s32 	%p12, %r601, 0;
	@%p12 bra 	$L__BB8_18;
	ld.global.u32 	%r602, [%rd6+100];
	xor.b32  	%r952, %r952, %r602;
	ld.global.u32 	%r603, [%rd6+104];
	xor.b32  	%r951, %r951, %r603;
	ld.global.u32 	%r604, [%rd6+108];
	xor.b32  	%r950, %r950, %r604;
	ld.global.u32 	%r605, [%rd6+112];
	xor.b32  	%r949, %r949, %r605;
	ld.global.u32 	%r606, [%rd6+116];
	xor.b32  	%r948, %r948, %r606;
$L__BB8_18:
	and.b32  	%r608, %r563, 64;
	setp.eq.s32 	%p13, %r608, 0;
	@%p13 bra 	$L__BB8_20;
	ld.global.u32 	%r609, [%rd6+120];
	xor.b32  	%r952, %r952, %r609;
	ld.global.u32 	%r610, [%rd6+124];
	xor.b32  	%r951, %r951, %r610;
	ld.global.u32 	%r611, [%rd6+128];
	xor.b32  	%r950, %r950, %r611;
	ld.global.u32 	%r612, [%rd6+132];
	xor.b32  	%r949, %r949, %r612;
	ld.global.u32 	%r613, [%rd6+136];
	xor.b32  	%r948, %r948, %r613;
$L__BB8_20:
	and.b32  	%r615, %r563, 128;
	setp.eq.s32 	%p14, %r615, 0;
	@%p14 bra 	$L__BB8_22;
	ld.global.u32 	%r616, [%rd6+140];
	xor.b32  	%r952, %r952, %r616;
	ld.global.u32 	%r617, [%rd6+144];
	xor.b32  	%r951, %r951, %r617;
	ld.global.u32 	%r618, [%rd6+148];
	xor.b32  	%r950, %r950, %r618;
	ld.global.u32 	%r619, [%rd6+152];
	xor.b32  	%r949, %r949, %r619;
	ld.global.u32 	%r620, [%rd6+156];
	xor.b32  	%r948, %r948, %r620;
$L__BB8_22:
	and.b32  	%r622, %r563, 256;
	setp.eq.s32 	%p15, %r622, 0;
	@%p15 bra 	$L__BB8_24;
	ld.global.u32 	%r623, [%rd6+160];
	xor.b32  	%r952, %r952, %r623;
	ld.global.u32 	%r624, [%rd6+164];
	xor.b32  	%r951, %r951, %r624;
	ld.global.u32 	%r625, [%rd6+168];
	xor.b32  	%r950, %r950, %r625;
	ld.global.u32 	%r626, [%rd6+172];
	xor.b32  	%r949, %r949, %r626;
	ld.global.u32 	%r627, [%rd6+176];
	xor.b32  	%r948, %r948, %r627;
$L__BB8_24:
	and.b32  	%r629, %r563, 512;
	setp.eq.s32 	%p16, %r629, 0;
	@%p16 bra 	$L__BB8_26;
	ld.global.u32 	%r630, [%rd6+180];
	xor.b32  	%r952, %r952, %r630;
	ld.global.u32 	%r631, [%rd6+184];
	xor.b32  	%r951, %r951, %r631;
	ld.global.u32 	%r632, [%rd6+188];
	xor.b32  	%r950, %r950, %r632;
	ld.global.u32 	%r633, [%rd6+192];
	xor.b32  	%r949, %r949, %r633;
	ld.global.u32 	%r634, [%rd6+196];
	xor.b32  	%r948, %r948, %r634;
$L__BB8_26:
	and.b32  	%r636, %r563, 1024;
	setp.eq.s32 	%p17, %r636, 0;
	@%p17 bra 	$L__BB8_28;
	ld.global.u32 	%r637, [%rd6+200];
	xor.b32  	%r952, %r952, %r637;
	ld.global.u32 	%r638, [%rd6+204];
	xor.b32  	%r951, %r951, %r638;
	ld.global.u32 	%r639, [%rd6+208];
	xor.b32  	%r950, %r950, %r639;
	ld.global.u32 	%r640, [%rd6+212];
	xor.b32  	%r949, %r949, %r640;
	ld.global.u32 	%r641, [%rd6+216];
	xor.b32  	%r948, %r948, %r641;
$L__BB8_28:
	and.b32  	%r643, %r563, 2048;
	setp.eq.s32 	%p18, %r643, 0;
	@%p18 bra 	$L__BB8_30;
	ld.global.u32 	%r644, [%rd6+220];
	xor.b32  	%r952, %r952, %r644;
	ld.global.u32 	%r645, [%rd6+224];
	xor.b32  	%r951, %r951, %r645;
	ld.global.u32 	%r646, [%rd6+228];
	xor.b32  	%r950, %r950, %r646;
	ld.global.u32 	%r647, [%rd6+232];
	xor.b32  	%r949, %r949, %r647;
	ld.global.u32 	%r648, [%rd6+236];
	xor.b32  	%r948, %r948, %r648;
$L__BB8_30:
	and.b32  	%r650, %r563, 4096;
	setp.eq.s32 	%p19, %r650, 0;
	@%p19 bra 	$L__BB8_32;
	ld.global.u32 	%r651, [%rd6+240];
	xor.b32  	%r952, %r952, %r651;
	ld.global.u32 	%r652, [%rd6+244];
	xor.b32  	%r951, %r951, %r652;
	ld.global.u32 	%r653, [%rd6+248];
	xor.b32  	%r950, %r950, %r653;
	ld.global.u32 	%r654, [%rd6+252];
	xor.b32  	%r949, %r949, %r654;
	ld.global.u32 	%r655, [%rd6+256];
	xor.b32  	%r948, %r948, %r655;
$L__BB8_32:
	and.b32  	%r657, %r563, 8192;
	setp.eq.s32 	%p20, %r657, 0;
	@%p20 bra 	$L__BB8_34;
	ld.global.u32 	%r658, [%rd6+260];
	xor.b32  	%r952, %r952, %r658;
	ld.global.u32 	%r659, [%rd6+264];
	xor.b32  	%r951, %r951, %r659;
	ld.global.u32 	%r660, [%rd6+268];
	xor.b32  	%r950, %r950, %r660;
	ld.global.u32 	%r661, [%rd6+272];
	xor.b32  	%r949, %r949, %r661;
	ld.global.u32 	%r662, [%rd6+276];
	xor.b32  	%r948, %r948, %r662;
$L__BB8_34:
	and.b32  	%r664, %r563, 16384;
	setp.eq.s32 	%p21, %r664, 0;
	@%p21 bra 	$L__BB8_36;
	ld.global.u32 	%r665, [%rd6+280];
	xor.b32  	%r952, %r952, %r665;
	ld.global.u32 	%r666, [%rd6+284];
	xor.b32  	%r951, %r951, %r666;
	ld.global.u32 	%r667, [%rd6+288];
	xor.b32  	%r950, %r950, %r667;
	ld.global.u32 	%r668, [%rd6+292];
	xor.b32  	%r949, %r949, %r668;
	ld.global.u32 	%r669, [%rd6+296];
	xor.b32  	%r948, %r948, %r669;
$L__BB8_36:
	and.b32  	%r671, %r563, 32768;
	setp.eq.s32 	%p22, %r671, 0;
	@%p22 bra 	$L__BB8_38;
	ld.global.u32 	%r672, [%rd6+300];
	xor.b32  	%r952, %r952, %r672;
	ld.global.u32 	%r673, [%rd6+304];
	xor.b32  	%r951, %r951, %r673;
	ld.global.u32 	%r674, [%rd6+308];
	xor.b32  	%r950, %r950, %r674;
	ld.global.u32 	%r675, [%rd6+312];
	xor.b32  	%r949, %r949, %r675;
	ld.global.u32 	%r676, [%rd6+316];
	xor.b32  	%r948, %r948, %r676;
$L__BB8_38:
	add.s32 	%r947, %r947, 16;
	setp.ne.s32 	%p23, %r947, 32;
	@%p23 bra 	$L__BB8_6;
	mad.lo.s32 	%r677, %r941, -31, %r14;
	add.s32 	%r941, %r677, 1;
	setp.ne.s32 	%p24, %r941, 5;
	@%p24 bra 	$L__BB8_5;
	st.local.u32 	[%rd1+4], %r952;
	st.local.v2.u32 	[%rd1+8], {%r951, %r950};
	st.local.v2.u32 	[%rd1+16], {%r949, %r948};
	setp.eq.s64 	%p25, %rd4, 1;
	@%p25 bra 	$L__BB8_115;
	mov.b32 	%r948, 0;
	mov.u32 	%r1041, %r948;
	mov.u32 	%r1042, %r948;
	mov.u32 	%r951, %r948;
	mov.u32 	%r952, %r948;
	mov.u32 	%r1033, %r948;
$L__BB8_42:
	mul.wide.u32 	%rd17, %r1033, 4;
	add.s64 	%rd18, %rd1, %rd17;
	ld.local.u32 	%r189, [%rd18+4];
	shl.b32 	%r190, %r1033, 5;
	mov.b32 	%r1039, 0;
$L__BB8_43:
	.pragma "nounroll";
	shr.u32 	%r680, %r189, %r1039;
	and.b32  	%r681, %r680, 1;
	setp.eq.b32 	%p26, %r681, 1;
	not.pred 	%p27, %p26;
	add.s32 	%r682, %r190, %r1039;
	mul.lo.s32 	%r683, %r682, 5;
	mul.wide.u32 	%rd19, %r683, 4;
	add.s64 	%rd7, %rd5, %rd19;
	@%p27 bra 	$L__BB8_45;
	ld.global.u32 	%r684, [%rd7];
	xor.b32  	%r952, %r952, %r684;
	ld.global.u32 	%r685, [%rd7+4];
	xor.b32  	%r951, %r951, %r685;
	ld.global.u32 	%r686, [%rd7+8];
	xor.b32  	%r1042, %r1042, %r686;
	ld.global.u32 	%r687, [%rd7+12];
	xor.b32  	%r1041, %r1041, %r687;
	ld.global.u32 	%r688, [%rd7+16];
	xor.b32  	%r948, %r948, %r688;
$L__BB8_45:
	and.b32  	%r690, %r680, 2;
	setp.eq.s32 	%p28, %r690, 0;
	@%p28 bra 	$L__BB8_47;
	ld.global.u32 	%r691, [%rd7+20];
	xor.b32  	%r952, %r952, %r691;
	ld.global.u32 	%r692, [%rd7+24];
	xor.b32  	%r951, %r951, %r692;
	ld.global.u32 	%r693, [%rd7+28];
	xor.b32  	%r1042, %r1042, %r693;
	ld.global.u32 	%r694, [%rd7+32];
	xor.b32  	%r1041, %r1041, %r694;
	ld.global.u32 	%r695, [%rd7+36];
	xor.b32  	%r948, %r948, %r695;
$L__BB8_47:
	and.b32  	%r697, %r680, 4;
	setp.eq.s32 	%p29, %r697, 0;
	@%p29 bra 	$L__BB8_49;
	ld.global.u32 	%r698, [%rd7+40];
	xor.b32  	%r952, %r952, %r698;
	ld.global.u32 	%r699, [%rd7+44];
	xor.b32  	%r951, %r951, %r699;
	ld.global.u32 	%r700, [%rd7+48];
	xor.b32  	%r1042, %r1042, %r700;
	ld.global.u32 	%r701, [%rd7+52];
	xor.b32  	%r1041, %r1041, %r701;
	ld.global.u32 	%r702, [%rd7+56];
	xor.b32  	%r948, %r948, %r702;
$L__BB8_49:
	and.b32  	%r704, %r680, 8;
	setp.eq.s32 	%p30, %r704, 0;
	@%p30 bra 	$L__BB8_51;
	ld.global.u32 	%r705, [%rd7+60];
	xor.b32  	%r952, %r952, %r705;
	ld.global.u32 	%r706, [%rd7+64];
	xor.b32  	%r951, %r951, %r706;
	ld.global.u32 	%r707, [%rd7+68];
	xor.b32  	%r1042, %r1042, %r707;
	ld.global.u32 	%r708, [%rd7+72];
	xor.b32  	%r1041, %r1041, %r708;
	ld.global.u32 	%r709, [%rd7+76];
	xor.b32  	%r948, %r948, %r709;
$L__BB8_51:
	and.b32  	%r711, %r680, 16;
	setp.eq.s32 	%p31, %r711, 0;
	@%p31 bra 	$L__BB8_53;
	ld.global.u32 	%r712, [%rd7+80];
	xor.b32  	%r952, %r952, %r712;
	ld.global.u32 	%r713, [%rd7+84];
	xor.b32  	%r951, %r951, %r713;
	ld.global.u32 	%r714, [%rd7+88];
	xor.b32  	%r1042, %r1042, %r714;
	ld.global.u32 	%r715, [%rd7+92];
	xor.b32  	%r1041, %r1041, %r715;
	ld.global.u32 	%r716, [%rd7+96];
	xor.b32  	%r948, %r948, %r716;
$L__BB8_53:
	and.b32  	%r718, %r680, 32;
	setp.eq.s32 	%p32, %r718, 0;
	@%p32 bra 	$L__BB8_55;
	ld.global.u32 	%r719, [%rd7+100];
	xor.b32  	%r952, %r952, %r719;
	ld.global.u32 	%r720, [%rd7+104];
	xor.b32  	%r951, %r951, %r720;
	ld.global.u32 	%r721, [%rd7+108];
	xor.b32  	%r1042, %r1042, %r721;
	ld.global.u32 	%r722, [%rd7+112];
	xor.b32  	%r1041, %r1041, %r722;
	ld.global.u32 	%r723, [%rd7+116];
	xor.b32  	%r948, %r948, %r723;
$L__BB8_55:
	and.b32  	%r725, %r680, 64;
	setp.eq.s32 	%p33, %r725, 0;
	@%p33 bra 	$L__BB8_57;
	ld.global.u32 	%r726, [%rd7+120];
	xor.b32  	%r952, %r952, %r726;
	ld.global.u32 	%r727, [%rd7+124];
	xor.b32  	%r951, %r951, %r727;
	ld.global.u32 	%r728, [%rd7+128];
	xor.b32  	%r1042, %r1042, %r728;
	ld.global.u32 	%r729, [%rd7+132];
	xor.b32  	%r1041, %r1041, %r729;
	ld.global.u32 	%r730, [%rd7+136];
	xor.b32  	%r948, %r948, %r730;
$L__BB8_57:
	and.b32  	%r732, %r680, 128;
	setp.eq.s32 	%p34, %r732, 0;
	@%p34 bra 	$L__BB8_59;
	ld.global.u32 	%r733, [%rd7+140];
	xor.b32  	%r952, %r952, %r733;
	ld.global.u32 	%r734, [%rd7+144];
	xor.b32  	%r951, %r951, %r734;
	ld.global.u32 	%r735, [%rd7+148];
	xor.b32  	%r1042, %r1042, %r735;
	ld.global.u32 	%r736, [%rd7+152];
	xor.b32  	%r1041, %r1041, %r736;
	ld.global.u32 	%r737, [%rd7+156];
	xor.b32  	%r948, %r948, %r737;
$L__BB8_59:
	and.b32  	%r739, %r680, 256;
	setp.eq.s32 	%p35, %r739, 0;
	@%p35 bra 	$L__BB8_61;
	ld.global.u32 	%r740, [%rd7+160];
	xor.b32  	%r952, %r952, %r740;
	ld.global.u32 	%r741, [%rd7+164];
	xor.b32  	%r951, %r951, %r741;
	ld.global.u32 	%r742, [%rd7+168];
	xor.b32  	%r1042, %r1042, %r742;
	ld.global.u32 	%r743, [%rd7+172];
	xor.b32  	%r1041, %r1041, %r743;
	ld.global.u32 	%r744, [%rd7+176];
	xor.b32  	%r948, %r948, %r744;
$L__BB8_61:
	and.b32  	%r746, %r680, 512;
	setp.eq.s32 	%p36, %r746, 0;
	@%p36 bra 	$L__BB8_63;
	ld.global.u32 	%r747, [%rd7+180];
	xor.b32  	%r952, %r952, %r747;
	ld.global.u32 	%r748, [%rd7+184];
	xor.b32  	%r951, %r951, %r748;
	ld.global.u32 	%r749, [%rd7+188];
	xor.b32  	%r1042, %r1042, %r749;
	ld.global.u32 	%r750, [%rd7+192];
	xor.b32  	%r1041, %r1041, %r750;
	ld.global.u32 	%r751, [%rd7+196];
	xor.b32  	%r948, %r948, %r751;
$L__BB8_63:
	and.b32  	%r753, %r680, 1024;
	setp.eq.s32 	%p37, %r753, 0;
	@%p37 bra 	$L__BB8_65;
	ld.global.u32 	%r754, [%rd7+200];
	xor.b32  	%r952, %r952, %r754;
	ld.global.u32 	%r755, [%rd7+204];
	xor.b32  	%r951, %r951, %r755;
	ld.global.u32 	%r756, [%rd7+208];
	xor.b32  	%r1042, %r1042, %r756;
	ld.global.u32 	%r757, [%rd7+212];
	xor.b32  	%r1041, %r1041, %r757;
	ld.global.u32 	%r758, [%rd7+216];
	xor.b32  	%r948, %r948, %r758;
$L__BB8_65:
	and.b32  	%r760, %r680, 2048;
	setp.eq.s32 	%p38, %r760, 0;
	@%p38 bra 	$L__BB8_67;
	ld.global.u32 	%r761, [%rd7+220];
	xor.b32  	%r952, %r952, %r761;
	ld.global.u32 	%r762, [%rd7+224];
	xor.b32  	%r951, %r951, %r762;
	ld.global.u32 	%r763, [%rd7+228];
	xor.b32  	%r1042, %r1042, %r763;
	ld.global.u32 	%r764, [%rd7+232];
	xor.b32  	%r1041, %r1041, %r764;
	ld.global.u32 	%r765, [%rd7+236];
	xor.b32  	%r948, %r948, %r765;
$L__BB8_67:
	and.b32  	%r767, %r680, 4096;
	setp.eq.s32 	%p39, %r767, 0;
	@%p39 bra 	$L__BB8_69;
	ld.global.u32 	%r768, [%rd7+240];
	xor.b32  	%r952, %r952, %r768;
	ld.global.u32 	%r769, [%rd7+244];
	xor.b32  	%r951, %r951, %r769;
	ld.global.u32 	%r770, [%rd7+248];
	xor.b32  	%r1042, %r1042, %r770;
	ld.global.u32 	%r771, [%rd7+252];
	xor.b32  	%r1041, %r1041, %r771;
	ld.global.u32 	%r772, [%rd7+256];
	xor.b32  	%r948, %r948, %r772;
$L__BB8_69:
	and.b32  	%r774, %r680, 8192;
	setp.eq.s32 	%p40, %r774, 0;
	@%p40 bra 	$L__BB8_71;
	ld.global.u32 	%r775, [%rd7+260];
	xor.b32  	%r952, %r952, %r775;
	ld.global.u32 	%r776, [%rd7+264];
	xor.b32  	%r951, %r951, %r776;
	ld.global.u32 	%r777, [%rd7+268];
	xor.b32  	%r1042, %r1042, %r777;
	ld.global.u32 	%r778, [%rd7+272];
	xor.b32  	%r1041, %r1041, %r778;
	ld.global.u32 	%r779, [%rd7+276];
	xor.b32  	%r948, %r948, %r779;
$L__BB8_71:
	and.b32  	%r781, %r680, 16384;
	setp.eq.s32 	%p41, %r781, 0;
	@%p41 bra 	$L__BB8_73;
	ld.global.u32 	%r782, [%rd7+280];
	xor.b32  	%r952, %r952, %r782;
	ld.global.u32 	%r783, [%rd7+284];
	xor.b32  	%r951, %r951, %r783;
	ld.global.u32 	%r784, [%rd7+288];
	xor.b32  	%r1042, %r1042, %r784;
	ld.global.u32 	%r785, [%rd7+292];
	xor.b32  	%r1041, %r1041, %r785;
	ld.global.u32 	%r786, [%rd7+296];
	xor.b32  	%r948, %r948, %r786;
$L__BB8_73:
	and.b32  	%r788, %r680, 32768;
	setp.eq.s32 	%p42, %r788, 0;
	@%p42 bra 	$L__BB8_75;
	ld.global.u32 	%r789, [%rd7+300];
	xor.b32  	%r952, %r952, %r789;
	ld.global.u32 	%r790, [%rd7+304];
	xor.b32  	%r951, %r951, %r790;
	ld.global.u32 	%r791, [%rd7+308];
	xor.b32  	%r1042, %r1042, %r791;
	ld.global.u32 	%r792, [%rd7+312];
	xor.b32  	%r1041, %r1041, %r792;
	ld.global.u32 	%r793, [%rd7+316];
	xor.b32  	%r948, %r948, %r793;
$L__BB8_75:
	add.s32 	%r1039, %r1039, 16;
	setp.ne.s32 	%p43, %r1039, 32;
	@%p43 bra 	$L__BB8_43;
	mad.lo.s32 	%r794, %r1033, -31, %r190;
	add.s32 	%r1033, %r794, 1;
	setp.ne.s32 	%p44, %r1033, 5;
	@%p44 bra 	$L__BB8_42;
	st.local.u32 	[%rd1+4], %r952;
	st.local.v2.u32 	[%rd1+8], {%r951, %r1042};
	st.local.v2.u32 	[%rd1+16], {%r1041, %r948};
	setp.ne.s64 	%p45, %rd4, 3;
	@%p45 bra 	$L__BB8_115;
	mov.b32 	%r948, 0;
	mov.u32 	%r1133, %r948;
	mov.u32 	%r1134, %r948;
	mov.u32 	%r951, %r948;
	mov.u32 	%r952, %r948;
	mov.u32 	%r1125, %r948;
$L__BB8_79:
	mul.wide.u32 	%rd20, %r1125, 4;
	add.s64 	%rd21, %rd1, %rd20;
	ld.local.u32 	%r365, [%rd21+4];
	shl.b32 	%r366, %r1125, 5;
	mov.b32 	%r1131, 0;
$L__BB8_80:
	.pragma "nounroll";
	shr.u32 	%r797, %r365, %r1131;
	and.b32  	%r798, %r797, 1;
	setp.eq.b32 	%p46, %r798, 1;
	not.pred 	%p47, %p46;
	add.s32 	%r799, %r366, %r1131;
	mul.lo.s32 	%r800, %r799, 5;
	mul.wide.u32 	%rd22, %r800, 4;
	add.s64 	%rd8, %rd5, %rd22;
	@%p47 bra 	$L__BB8_82;
	ld.global.u32 	%r801, [%rd8];
	xor.b32  	%r952, %r952, %r801;
	ld.global.u32 	%r802, [%rd8+4];
	xor.b32  	%r951, %r951, %r802;
	ld.global.u32 	%r803, [%rd8+8];
	xor.b32  	%r1134, %r1134, %r803;
	ld.global.u32 	%r804, [%rd8+12];
	xor.b32  	%r1133, %r1133, %r804;
	ld.global.u32 	%r805, [%rd8+16];
	xor.b32  	%r948, %r948, %r805;
$L__BB8_82:
	and.b32  	%r807, %r797, 2;
	setp.eq.s32 	%p48, %r807, 0;
	@%p48 bra 	$L__BB8_84;
	ld.global.u32 	%r808, [%rd8+20];
	xor.b32  	%r952, %r952, %r808;
	ld.global.u32 	%r809, [%rd8+24];
	xor.b32  	%r951, %r951, %r809;
	ld.global.u32 	%r810, [%rd8+28];
	xor.b32  	%r1134, %r1134, %r810;
	ld.global.u32 	%r811, [%rd8+32];
	xor.b32  	%r1133, %r1133, %r811;
	ld.global.u32 	%r812, [%rd8+36];
	xor.b32  	%r948, %r948, %r812;
$L__BB8_84:
	and.b32  	%r814, %r797, 4;
	setp.eq.s32 	%p49, %r814, 0;
	@%p49 bra 	$L__BB8_86;
	ld.global.u32 	%r815, [%rd8+40];
	xor.b32  	%r952, %r952, %r815;
	ld.global.u32 	%r816, [%rd8+44];
	xor.b32  	%r951, %r951, %r816;
	ld.global.u32 	%r817, [%rd8+48];
	xor.b32  	%r1134, %r1134, %r817;
	ld.global.u32 	%r818, [%rd8+52];
	xor.b32  	%r1133, %r1133, %r818;
	ld.global.u32 	%r819, [%rd8+56];
	xor.b32  	%r948, %r948, %r819;
$L__BB8_86:
	and.b32  	%r821, %r797, 8;
	setp.eq.s32 	%p50, %r821, 0;
	@%p50 bra 	$L__BB8_88;
	ld.global.u32 	%r822, [%rd8+60];
	xor.b32  	%r952, %r952, %r822;
	ld.global.u32 	%r823, [%rd8+64];
	xor.b32  	%r951, %r951, %r823;
	ld.global.u32 	%r824, [%rd8+68];
	xor.b32  	%r1134, %r1134, %r824;
	ld.global.u32 	%r825, [%rd8+72];
	xor.b32  	%r1133, %r1133, %r825;
	ld.global.u32 	%r826, [%rd8+76];
	xor.b32  	%r948, %r948, %r826;
$L__BB8_88:
	and.b32  	%r828, %r797, 16;
	setp.eq.s32 	%p51, %r828, 0;
	@%p51 bra 	$L__BB8_90;
	ld.global.u32 	%r829, [%rd8+80];
	xor.b32  	%r952, %r952, %r829;
	ld.global.u32 	%r830, [%rd8+84];
	xor.b32  	%r951, %r951, %r830;
	ld.global.u32 	%r831, [%rd8+88];
	xor.b32  	%r1134, %r1134, %r831;
	ld.global.u32 	%r832, [%rd8+92];
	xor.b32  	%r1133, %r1133, %r832;
	ld.global.u32 	%r833, [%rd8+96];
	xor.b32  	%r948, %r948, %r833;
$L__BB8_90:
	and.b32  	%r835, %r797, 32;
	setp.eq.s32 	%p52, %r835, 0;
	@%p52 bra 	$L__BB8_92;
	ld.global.u32 	%r836, [%rd8+100];
	xor.b32  	%r952, %r952, %r836;
	ld.global.u32 	%r837, [%rd8+104];
	xor.b32  	%r951, %r951, %r837;
	ld.global.u32 	%r838, [%rd8+108];
	xor.b32  	%r1134, %r1134, %r838;
	ld.global.u32 	%r839, [%rd8+112];
	xor.b32  	%r1133, %r1133, %r839;
	ld.global.u32 	%r840, [%rd8+116];
	xor.b32  	%r948, %r948, %r840;
$L__BB8_92:
	and.b32  	%r842, %r797, 64;
	setp.eq.s32 	%p53, %r842, 0;
	@%p53 bra 	$L__BB8_94;
	ld.global.u32 	%r843, [%rd8+120];
	xor.b32  	%r952, %r952, %r843;
	ld.global.u32 	%r844, [%rd8+124];
	xor.b32  	%r951, %r951, %r844;
	ld.global.u32 	%r845, [%rd8+128];
	xor.b32  	%r1134, %r1134, %r845;
	ld.global.u32 	%r846, [%rd8+132];
	xor.b32  	%r1133, %r1133, %r846;
	ld.global.u32 	%r847, [%rd8+136];
	xor.b32  	%r948, %r948, %r847;
$L__BB8_94:
	and.b32  	%r849, %r797, 128;
	setp.eq.s32 	%p54, %r849, 0;
	@%p54 bra 	$L__BB8_96;
	ld.global.u32 	%r850, [%rd8+140];
	xor.b32  	%r952, %r952, %r850;
	ld.global.u32 	%r851, [%rd8+144];
	xor.b32  	%r951, %r951, %r851;
	ld.global.u32 	%r852, [%rd8+148];
	xor.b32  	%r1134, %r1134, %r852;
	ld.global.u32 	%r853, [%rd8+152];
	xor.b32  	%r1133, %r1133, %r853;
	ld.global.u32 	%r854, [%rd8+156];
	xor.b32  	%r948, %r948, %r854;
$L__BB8_96:
	and.b32  	%r856, %r797, 256;
	setp.eq.s32 	%p55, %r856, 0;
	@%p55 bra 	$L__BB8_98;
	ld.global.u32 	%r857, [%rd8+160];
	xor.b32  	%r952, %r952, %r857;
	ld.global.u32 	%r858, [%rd8+164];
	xor.b32  	%r951, %r951, %r858;
	ld.global.u32 	%r859, [%rd8+168];
	xor.b32  	%r1134, %r1134, %r859;
	ld.global.u32 	%r860, [%rd8+172];
	xor.b32  	%r1133, %r1133, %r860;
	ld.global.u32 	%r861, [%rd8+176];
	xor.b32  	%r948, %r948, %r861;
$L__BB8_98:
	and.b32  	%r863, %r797, 512;
	setp.eq.s32 	%p56, %r863, 0;
	@%p56 bra 	$L__BB8_100;
	ld.global.u32 	%r864, [%rd8+180];
	xor.b32  	%r952, %r952, %r864;
	ld.global.u32 	%r865, [%rd8+184];
	xor.b32  	%r951, %r951, %r865;
	ld.global.u32 	%r866, [%rd8+188];
	xor.b32  	%r1134, %r1134, %r866;
	ld.global.u32 	%r867, [%rd8+192];
	xor.b32  	%r1133, %r1133, %r867;
	ld.global.u32 	%r868, [%rd8+196];
	xor.b32  	%r948, %r948, %r868;
$L__BB8_100:
	and.b32  	%r870, %r797, 1024;
	setp.eq.s32 	%p57, %r870, 0;
	@%p57 bra 	$L__BB8_102;
	ld.global.u32 	%r871, [%rd8+200];
	xor.b32  	%r952, %r952, %r871;
	ld.global.u32 	%r872, [%rd8+204];
	xor.b32  	%r951, %r951, %r872;
	ld.global.u32 	%r873, [%rd8+208];
	xor.b32  	%r1134, %r1134, %r873;
	ld.global.u32 	%r874, [%rd8+212];
	xor.b32  	%r1133, %r1133, %r874;
	ld.global.u32 	%r875, [%rd8+216];
	xor.b32  	%r948, %r948, %r875;
$L__BB8_102:
	and.b32  	%r877, %r797, 2048;
	setp.eq.s32 	%p58, %r877, 0;
	@%p58 bra 	$L__BB8_104;
	ld.global.u32 	%r878, [%rd8+220];
	xor.b32  	%r952, %r952, %r878;
	ld.global.u32 	%r879, [%rd8+224];
	xor.b32  	%r951, %r951, %r879;
	ld.global.u32 	%r880, [%rd8+228];
	xor.b32  	%r1134, %r1134, %r880;
	ld.global.u32 	%r881, [%rd8+232];
	xor.b32  	%r1133, %r1133, %r881;
	ld.global.u32 	%r882, [%rd8+236];
	xor.b32  	%r948, %r948, %r882;
$L__BB8_104:
	and.b32  	%r884, %r797, 4096;
	setp.eq.s32 	%p59, %r884, 0;
	@%p59 bra 	$L__BB8_106;
	ld.global.u32 	%r885, [%rd8+240];
	xor.b32  	%r952, %r952, %r885;
	ld.global.u32 	%r886, [%rd8+244];
	xor.b32  	%r951, %r951, %r886;
	ld.global.u32 	%r887, [%rd8+248];
	xor.b32  	%r1134, %r1134, %r887;
	ld.global.u32 	%r888, [%rd8+252];
	xor.b32  	%r1133, %r1133, %r888;
	ld.global.u32 	%r889, [%rd8+256];
	xor.b32  	%r948, %r948, %r889;
$L__BB8_106:
	and.b32  	%r891, %r797, 8192;
	setp.eq.s32 	%p60, %r891, 0;
	@%p60 bra 	$L__BB8_108;
	ld.global.u32 	%r892, [%rd8+260];
	xor.b32  	%r952, %r952, %r892;
	ld.global.u32 	%r893, [%rd8+264];
	xor.b32  	%r951, %r951, %r893;
	ld.global.u32 	%r894, [%rd8+268];
	xor.b32  	%r1134, %r1134, %r894;
	ld.global.u32 	%r895, [%rd8+272];
	xor.b32  	%r1133, %r1133, %r895;
	ld.global.u32 	%r896, [%rd8+276];
	xor.b32  	%r948, %r948, %r896;
$L__BB8_108:
	and.b32  	%r898, %r797, 16384;
	setp.eq.s32 	%p61, %r898, 0;
	@%p61 bra 	$L__BB8_110;
	ld.global.u32 	%r899, [%rd8+280];
	xor.b32  	%r952, %r952, %r899;
	ld.global.u32 	%r900, [%rd8+284];
	xor.b32  	%r951, %r951, %r900;
	ld.global.u32 	%r901, [%rd8+288];
	xor.b32  	%r1134, %r1134, %r901;
	ld.global.u32 	%r902, [%rd8+292];
	xor.b32  	%r1133, %r1133, %r902;
	ld.global.u32 	%r903, [%rd8+296];
	xor.b32  	%r948, %r948, %r903;
$L__BB8_110:
	and.b32  	%r905, %r797, 32768;
	setp.eq.s32 	%p62, %r905, 0;
	@%p62 bra 	$L__BB8_112;
	ld.global.u32 	%r906, [%rd8+300];
	xor.b32  	%r952, %r952, %r906;
	ld.global.u32 	%r907, [%rd8+304];
	xor.b32  	%r951, %r951, %r907;
	ld.global.u32 	%r908, [%rd8+308];
	xor.b32  	%r1134, %r1134, %r908;
	ld.global.u32 	%r909, [%rd8+312];
	xor.b32  	%r1133, %r1133, %r909;
	ld.global.u32 	%r910, [%rd8+316];
	xor.b32  	%r948, %r948, %r910;
$L__BB8_112:
	add.s32 	%r1131, %r1131, 16;
	setp.ne.s32 	%p63, %r1131, 32;
	@%p63 bra 	$L__BB8_80;
	mad.lo.s32 	%r911, %r1125, -31, %r366;
	add.s32 	%r1125, %r911, 1;
	setp.ne.s32 	%p64, %r1125, 5;
	@%p64 bra 	$L__BB8_79;
	st.local.u32 	[%rd1+4], %r952;
	st.local.v2.u32 	[%rd1+8], {%r951, %r1134};
	st.local.v2.u32 	[%rd1+16], {%r1133, %r948};
$L__BB8_115:
	shr.u64 	%rd26, %rd3, 2;
	add.s32 	%r935, %r935, 1;
	setp.gt.u64 	%p65, %rd3, 3;
	@%p65 bra 	$L__BB8_3;
$L__BB8_116:
	shr.u32 	%r912, %r952, 2;
	xor.b32  	%r913, %r912, %r952;
	shl.b32 	%r914, %r948, 4;
	shl.b32 	%r915, %r913, 1;
	xor.b32  	%r916, %r915, %r914;
	xor.b32  	%r917, %r916, %r913;
	xor.b32  	%r918, %r917, %r948;
	add.s32 	%r919, %r918, -771147972;
	shr.u32 	%r920, %r951, 2;
	xor.b32  	%r921, %r920, %r951;
	shl.b32 	%r922, %r918, 4;
	shl.b32 	%r923, %r921, 1;
	xor.b32  	%r924, %r923, %r922;
	xor.b32  	%r925, %r924, %r921;
	xor.b32  	%r926, %r925, %r918;
	add.s32 	%r927, %r926, -770785535;
	cvt.rn.f32.u32 	%f1, %r919;
	fma.rn.f32 	%f2, %f1, 0f2F800000, 0f2F000000;
	cvt.rn.f32.u32 	%f3, %r927;
	fma.rn.f32 	%f4, %f3, 0f30C90FDB, 0f30490FDB;
	setp.lt.f32 	%p66, %f2, 0f00800000;
	mul.f32 	%f5, %f2, 0f4B000000;
	selp.f32 	%f6, %f5, %f2, %p66;
	selp.f32 	%f7, 0fC1B80000, 0f00000000, %p66;
	mov.b32 	%r928, %f6;
	add.s32 	%r929, %r928, -1059760811;
	and.b32  	%r930, %r929, -8388608;
	sub.s32 	%r931, %r928, %r930;
	mov.b32 	%f8, %r931;
	cvt.rn.f32.s32 	%f9, %r930;
	fma.rn.f32 	%f10, %f9, 0f34000000, %f7;
	add.f32 	%f11, %f8, 0fBF800000;
	fma.rn.f32 	%f12, %f11, 0fBE055027, 0f3E1039F6;
	fma.rn.f32 	%f13, %f12, %f11, 0fBDF8CDCC;
	fma.rn.f32 	%f14, %f13, %f11, 0f3E0F2955;
	fma.rn.f32 	%f15, %f14, %f11, 0fBE2AD8B9;
	fma.rn.f32 	%f16, %f15, %f11, 0f3E4CED0B;
	fma.rn.f32 	%f17, %f16, %f11, 0fBE7FFF22;
	fma.rn.f32 	%f18, %f17, %f11, 0f3EAAAA78;
	fma.rn.f32 	%f19, %f18, %f11, 0fBF000000;
	mul.f32 	%f20, %f11, %f19;
	fma.rn.f32 	%f21, %f20, %f11, %f11;
	fma.rn.f32 	%f22, %f10, 0f3F317218, %f21;
	setp.gt.u32 	%p67, %r928, 2139095039;
	fma.rn.f32 	%f23, %f6, 0f7F800000, 0f7F800000;
	selp.f32 	%f24, %f23, %f22, %p67;
	setp.eq.f32 	%p68, %f6, 0f00000000;
	mul.f32 	%f25, %f24, 0fC0000000;
	selp.f32 	%f26, 0f7F800000, %f25, %p68;
	sqrt.rn.f32 	%f27, %f26;
	sin.approx.f32 	%f28, %f4;
	mul.f32 	%f29, %f27, %f28;
	cvt.rn.f32.s32 	%f30, %r543;
	mov.f32 	%f31, 0f40000000;
	div.rn.f32 	%f32, %f31, %f30;
	sqrt.rn.f32 	%f33, %f32;
	mul.f32 	%f34, %f29, %f33;
	cvta.to.global.u64 	%rd23, %rd10;
	shl.b64 	%rd24, %rd2, 2;
	add.s64 	%rd25, %rd23, %rd24;
	st.global.f32 	[%rd25], %f34;
$L__BB8_117:
	ret;

}


// ===== COMPILED SASS (sm_100) =====

	.target	sm_100

	.elftype	@"ET_EXEC"


//--------------------- .note.nv.tkinfo           --------------------------
	.section	.note.nv.tkinfo,"",@"SHT_NOTE"
	.sectionflags	@"SHF_NOTE_NV_TKINFO"
	.tkinfo
        /*0018*/ 	.word	0x00000002
        /*0030*/ 	.string	""
        /*0030*/ 	.string	"ptxas"
        /*0030*/ 	.string	"Cuda compilation tools, release 13.0, V13.0.88"
        /*0030*/ 	.string	"Build cuda_13.0.r13.0/compiler.36424714_0"
        /*0030*/ 	.string	"-arch sm_100 -m 64 "



//--------------------- .note.nv.cuinfo           --------------------------
	.section	.note.nv.cuinfo,"",@"SHT_NOTE"
	.sectionflags	@"SHF_NOTE_NV_CUINFO"
        /*0018*/ 	.short	0x0002
        /*001a*/ 	.short	0x0064
        /*001c*/ 	.short	0x0082
	.zero		2


//--------------------- .nv.info                  --------------------------
	.section	.nv.info,"",@"SHT_CUDA_INFO"
	.align	4


	//----- nvinfo : EIATTR_REGCOUNT
	.align		4
        /*0000*/ 	.byte	0x04, 0x2f
        /*0002*/ 	.short	(.L_10 - .L_9)
	.align		4
.L_9:
        /*0004*/ 	.word	index@(_Z14linear_forwardiiiPfS_S_S_)
        /*0008*/ 	.word	0x00000020


	//----- nvinfo : EIATTR_FRAME_SIZE
	.align		4
.L_10:
        /*000c*/ 	.byte	0x04, 0x11
        /*000e*/ 	.short	(.L_12 - .L_11)
	.align		4
.L_11:
        /*0010*/ 	.word	index@(_Z14linear_forwardiiiPfS_S_S_)
        /*0014*/ 	.word	0x00000000


	//----- nvinfo : EIATTR_REGCOUNT
	.align		4
.L_12:
        /*0018*/ 	.byte	0x04, 0x2f
        /*001a*/ 	.short	(.L_14 - .L_13)
	.align		4
.L_13:
        /*001c*/ 	.word	index@(_Z15linear_backwardiiiPfS_S_S_)
        /*0020*/ 	.word	0x00000020


	//----- nvinfo : EIATTR_FRAME_SIZE
	.align		4
.L_14:
        /*0024*/ 	.byte	0x04, 0x11
        /*0026*/ 	.short	(.L_16 - .L_15)
	.align		4
.L_15:
        /*0028*/ 	.word	index@(_Z15linear_backwardiiiPfS_S_S_)
        /*002c*/ 	.word	0x00000000


	//----- nvinfo : EIATTR_REGCOUNT
	.align		4
.L_16:
        /*0030*/ 	.byte	0x04, 0x2f
        /*0032*/ 	.short	(.L_18 - .L_17)
	.align		4
.L_17:
        /*0034*/ 	.word	index@(_Z12update_layeriiifPfS_S_S_)
        /*0038*/ 	.word	0x00000028


	//----- nvinfo : EIATTR_FRAME_SIZE
	.align		4
.L_18:
        /*003c*/ 	.byte	0x04, 0x11
        /*003e*/ 	.short	(.L_20 - .L_19)
	.align		4
.L_19:
        /*0040*/ 	.word	index@($__internal_3_$__cuda_sm3x_div_rn_noftz_f32_slowpath)
        /*0044*/ 	.word	0x00000000


	//----- nvinfo : EIATTR_FRAME_SIZE
	.align		4
.L_20:
        /*0048*/ 	.byte	0x04, 0x11
        /*004a*/ 	.short	(.L_22 - .L_21)
	.align		4
.L_21:
        /*004c*/ 	.word	index@(_Z12update_layeriiifPfS_S_S_)
        /*0050*/ 	.word	0x00000000


	//----- nvinfo : EIATTR_REGCOUNT
	.align		4
.L_22:
        /*0054*/ 	.byte	0x04, 0x2f
        /*0056*/ 	.short	(.L_24 - .L_23)
	.align		4
.L_23:
        /*0058*/ 	.word	index@(_Z4reluiiPfS_)
        /*005c*/ 	.word	0x0000000a


	//----- nvinfo : EIATTR_FRAME_SIZE
	.align		4
.L_24:
        /*0060*/ 	.byte	0x04, 0x11
        /*0062*/ 	.short	(.L_26 - .L_25)
	.align		4
.L_25:
        /*0064*/ 	.word	index@(_Z4reluiiPfS_)
        /*0068*/ 	.word	0x00000000


	//----- nvinfo : EIATTR_REGCOUNT
	.align		4
.L_26:
        /*006c*/ 	.byte	0x04, 0x2f
        /*006e*/ 	.short	(.L_28 - .L_27)
	.align		4
.L_27:
        /*0070*/ 	.word	index@(_Z14relu_backwardsiiPfS_S_)
        /*0074*/ 	.word	0x0000000c


	//----- nvinfo : EIATTR_FRAME_SIZE
	.align		4
.L_28:
        /*0078*/ 	.byte	0x04, 0x11
        /*007a*/ 	.short	(.L_30 - .L_29)
	.align		4
.L_29:
        /*007c*/ 	.word	index@(_Z14relu_backwardsiiPfS_S_)
        /*0080*/ 	.word	0x00000000


	//----- nvinfo : EIATTR_REGCOUNT
	.align		4
.L_30:
        /*0084*/ 	.byte	0x04, 0x2f
        /*0086*/ 	.short	(.L_32 - .L_31)
	.align		4
.L_31:
        /*0088*/ 	.word	index@(_Z7softmaxiiPfS_)
        /*008c*/ 	.word	0x00000020


	//----- nvinfo : EIATTR_FRAME_SIZE
	.align		4
.L_32:
        /*0090*/ 	.byte	0x04, 0x11
        /*0092*/ 	.short	(.L_34 - .L_33)
	.align		4
.L_33:
        /*0094*/ 	.word	index@($__internal_2_$__cuda_sm3x_div_rn_noftz_f32_slowpath)
        /*0098*/ 	.word	0x00000000


	//----- nvinfo : EIATTR_FRAME_SIZE
	.align		4
.L_34:
        /*009c*/ 	.byte	0x04, 0x11
        /*009e*/ 	.short	(.L_36 - .L_35)
	.align		4
.L_35:
        /*00a0*/ 	.word	index@(_Z7softmaxiiPfS_)
        /*00a4*/ 	.word	0x00000000


	//----- nvinfo : EIATTR_REGCOUNT
	.align		4
.L_36:
        /*00a8*/ 	.byte	0x04, 0x2f
        /*00aa*/ 	.short	(.L_38 - .L_37)
	.align		4
.L_37:
        /*00ac*/ 	.word	index@(_Z13cross_entropyiiPfS_S_)
        /*00b0*/ 	.word	0x0000001c


	//----- nvinfo : EIATTR_FRAME_SIZE
	.align		4
.L_38:
        /*00b4*/ 	.byte	0x04, 0x11
        /*00b6*/ 	.short	(.L_40 - .L_39)
	.align		4
.L_39:
        /*00b8*/ 	.word	index@(_Z13cross_entropyiiPfS_S_)
        /*00bc*/ 	.word	0x00000000


	//----- nvinfo : EIATTR_REGCOUNT
	.align		4
.L_40:
        /*00c0*/ 	.byte	0x04, 0x2f
        /*00c2*/ 	.short	(.L_42 - .L_41)
	.align		4
.L_41:
        /*00c4*/ 	.word	index@(_Z23cross_entropy_backwardsiiPfS_S_)
        /*00c8*/ 	.word	0x0000000c


	//----- nvinfo : EIATTR_FRAME_SIZE
	.align		4
.L_42:
        /*00cc*/ 	.byte	0x04, 0x11
        /*00ce*/ 	.short	(.L_44 - .L_43)
	.align		4
.L_43:
        /*00d0*/ 	.word	index@(_Z23cross_entropy_backwardsiiPfS_S_)
        /*00d4*/ 	.word	0x00000000


	//----- nvinfo : EIATTR_REGCOUNT
	.align		4
.L_44:
        /*00d8*/ 	.byte	0x04, 0x2f
        /*00da*/ 	.short	(.L_46 - .L_45)
	.align		4
.L_45:
        /*00dc*/ 	.word	index@(_Z9init_randiiPf)
        /*00e0*/ 	.word	0x00000020


	//----- nvinfo : EIATTR_FRAME_SIZE
	.align		4
.L_46:
        /*00e4*/ 	.byte	0x04, 0x11
        /*00e6*/ 	.short	(.L_48 - .L_47)
	.align		4
.L_47:
        /*00e8*/ 	.word	index@($__internal_1_$__cuda_sm3x_div_rn_noftz_f32_slowpath)
        /*00ec*/ 	.word	0x00000030


	//----- nvinfo : EIATTR_FRAME_SIZE
	.align		4
.L_48:
        /*00f0*/ 	.byte	0x04, 0x11
        /*00f2*/ 	.short	(.L_50 - .L_49)
	.align		4
.L_49:
        /*00f4*/ 	.word	index@($__internal_0_$__cuda_sm20_sqrt_rn_f32_slowpath)
        /*00f8*/ 	.word	0x00000030


	//----- nvinfo : EIATTR_FRAME_SIZE
	.align		4
.L_50:
        /*00fc*/ 	.byte	0x04, 0x11
        /*00fe*/ 	.short	(.L_52 - .L_51)
	.align		4
.L_51:
        /*0100*/ 	.word	index@(_Z9init_randiiPf)
        /*0104*/ 	.word	0x00000030


	//----- nvinfo : EIATTR_MIN_STACK_SIZE
	.align		4
.L_52:
        /*0108*/ 	.byte	0x04, 0x12
        /*010a*/ 	.short	(.L_54 - .L_53)
	.align		4
.L_53:
        /*010c*/ 	.word	index@(_Z9init_randiiPf)
        /*0110*/ 	.word	0x00000030


	//----- nvinfo : EIATTR_MIN_STACK_SIZE
	.align		4
.L_54:
        /*0114*/ 	.byte	0x04, 0x12
        /*0116*/ 	.short	(.L_56 - .L_55)
	.align		4
.L_55:
        /*0118*/ 	.word	index@(_Z23cross_entropy_backwardsiiPfS_S_)
        /*011c*/ 	.word	0x00000000


	//----- nvinfo : EIATTR_MIN_STACK_SIZE
	.align		4
.L_56:
        /*0120*/ 	.byte	0x04, 0x12
        /*0122*/ 	.short	(.L_58 - .L_57)
	.align		4
.L_57:
        /*0124*/ 	.word	index@(_Z13cross_entropyiiPfS_S_)
        /*0128*/ 	.word	0x00000000


	//----- nvinfo : EIATTR_MIN_STACK_SIZE
	.align		4
.L_58:
        /*012c*/ 	.byte	0x04, 0x12
        /*012e*/ 	.short	(.L_60 - .L_59)
	.align		4
.L_59:
        /*0130*/ 	.word	index@(_Z7softmaxiiPfS_)
        /*0134*/ 	.word	0x00000000


	//----- nvinfo : EIATTR_MIN_STACK_SIZE
	.align		4
.L_60:
        /*0138*/ 	.byte	0x04, 0x12
        /*013a*/ 	.short	(.L_62 - .L_61)
	.align		4
.L_61:
        /*013c*/ 	.word	index@(_Z14relu_backwardsiiPfS_S_)
        /*0140*/ 	.word	0x00000000


	//----- nvinfo : EIATTR_MIN_STACK_SIZE
	.align		4
.L_62:
        /*0144*/ 	.byte	0x04, 0x12
        /*0146*/ 	.short	(.L_64 - .L_63)
	.align		4
.L_63:
        /*0148*/ 	.word	index@(_Z4reluiiPfS_)
        /*014c*/ 	.word	0x00000000


	//----- nvinfo : EIATTR_MIN_STACK_SIZE
	.align		4
.L_64:
        /*0150*/ 	.byte	0x04, 0x12
        /*0152*/ 	.short	(.L_66 - .L_65)
	.align		4
.L_65:
        /*0154*/ 	.word	index@(_Z12update_layeriiifPfS_S_S_)
        /*0158*/ 	.word	0x00000000


	//----- nvinfo : EIATTR_MIN_STACK_SIZE
	.align		4
.L_66:
        /*015c*/ 	.byte	0x04, 0x12
        /*015e*/ 	.short	(.L_68 - .L_67)
	.align		4
.L_67:
        /*0160*/ 	.word	index@(_Z15linear_backwardiiiPfS_S_S_)
        /*0164*/ 	.word	0x00000000


	//----- nvinfo : EIATTR_MIN_STACK_SIZE
	.align		4
.L_68:
        /*0168*/ 	.byte	0x04, 0x12
        /*016a*/ 	.short	(.L_70 - .L_69)
	.align		4
.L_69:
        /*016c*/ 	.word	index@(_Z14linear_forwardiiiPfS_S_S_)
        /*0170*/ 	.word	0x00000000
.L_70:


//--------------------- .nv.compat                --------------------------
	.section	.nv.compat,"",@"SHT_CUDA_COMPAT_INFO"
	.align	4
        /*0000*/ 	.byte	0x02, 0x09, 0x00, 0x00, 0x02, 0x02, 0x01, 0x00, 0x02, 0x05, 0x05, 0x00, 0x03, 0x07, 0x01, 0x01
        /*0010*/ 	.byte	0x02, 0x03, 0x00, 0x00, 0x02, 0x06, 0x01, 0x00, 0x04, 0x0b, 0x08, 0x00, 0x01, 0x00, 0x00, 0x00
        /*0020*/ 	.byte	0x00, 0x00, 0x00, 0x00


//--------------------- .nv.info._Z9init_randiiPf --------------------------
	.section	.nv.info._Z9init_randiiPf,"",@"SHT_CUDA_INFO"
	.sectionflags	@""
	.align	4


	//----- nvinfo : EIATTR_CUDA_API_VERSION
	.align		4
        /*0000*/ 	.byte	0x04, 0x37
        /*0002*/ 	.short	(.L_72 - .L_71)
.L_71:
        /*0004*/ 	.word	0x00000082


	//----- nvinfo : EIATTR_KPARAM_INFO
	.align		4
.L_72:
        /*0008*/ 	.byte	0x04, 0x17
        /*000a*/ 	.short	(.L_74 - .L_73)
.L_73:
        /*000c*/ 	.word	0x00000000
        /*0010*/ 	.short	0x0002
        /*0012*/ 	.short	0x0008
        /*0014*/ 	.byte	0x00, 0xf5, 0x21, 0x00


	//----- nvinfo : EIATTR_KPARAM_INFO
	.align		4
.L_74:
        /*0018*/ 	.byte	0x04, 0x17
        /*001a*/ 	.short	(.L_76 - .L_75)
.L_75:
        /*001c*/ 	.word	0x00000000
        /*0020*/ 	.short	0x0001
        /*0022*/ 	.short	0x0004
        /*0024*/ 	.byte	0x00, 0xf0, 0x11, 0x00


	//----- nvinfo : EIATTR_KPARAM_INFO
	.align		4
.L_76:
        /*0028*/ 	.byte	0x04, 0x17
        /*002a*/ 	.short	(.L_78 - .L_77)
.L_77:
        /*002c*/ 	.word	0x00000000
        /*0030*/ 	.short	0x0000
        /*0032*/ 	.short	0x0000
        /*0034*/ 	.byte	0x00, 0xf0, 0x11, 0x00


	//----- nvinfo : EIATTR_SPARSE_MMA_MASK
	.align		4
.L_78:
        /*0038*/ 	.byte	0x03, 0x50
        /*003a*/ 	.short	0x0000


	//----- nvinfo : EIATTR_MAXREG_COUNT
	.align		4
        /*003c*/ 	.byte	0x03, 0x1b
        /*003e*/ 	.short	0x00ff


	//----- nvinfo : EIATTR_MERCURY_ISA_VERSION
	.align		4
        /*0040*/ 	.byte	0x03, 0x5f
        /*0042*/ 	.short	0x0101


	//----- nvinfo : EIATTR_VRC_CTA_INIT_COUNT
	.align		4
        /*0044*/ 	.byte	0x02, 0x4a
	.zero		1
	.zero		1


	//----- nvinfo : EIATTR_EXIT_INSTR_OFFSETS
	.align		4
        /*0048*/ 	.byte	0x04, 0x1c
        /*004a*/ 	.short	(.L_80 - .L_79)


	//   ....[0]....
.L_79:
        /*004c*/ 	.word	0x000000d0


	//   ....[1]....
        /*0050*/ 	.word	0x00002d70


	//----- nvinfo : EIATTR_CRS_STACK_SIZE
	.align		4
.L_80:
        /*0054*/ 	.byte	0x04, 0x1e
        /*0056*/ 	.short	(.L_82 - .L_81)
.L_81:
        /*0058*/ 	.word	0x00000000


	//----- nvinfo : EIATTR_CBANK_PARAM_SIZE
	.align		4
.L_82:
        /*005c*/ 	.byte	0x03, 0x19
        /*005e*/ 	.short	0x0010


	//----- nvinfo : EIATTR_PARAM_CBANK
	.align		4
        /*0060*/ 	.byte	0x04, 0x0a
        /*0062*/ 	.short	(.L_84 - .L_83)
	.align		4
.L_83:
        /*0064*/ 	.word	index@(.nv.constant0._Z9init_randiiPf)
        /*0068*/ 	.short	0x0380
        /*006a*/ 	.short	0x0010


	//----- nvinfo : EIATTR_SW_WAR
	.align		4
.L_84:
        /*006c*/ 	.byte	0x04, 0x36
        /*006e*/ 	.short	(.L_86 - .L_85)
.L_85:
        /*0070*/ 	.word	0x00000008
.L_86:


//--------------------- .nv.info._Z23cross_entropy_backwardsiiPfS_S_ --------------------------
	.section	.nv.info._Z23cross_entropy_backwardsiiPfS_S_,"",@"SHT_CUDA_INFO"
	.sectionflags	@""
	.align	4


	//----- nvinfo : EIATTR_CUDA_API_VERSION
	.align		4
        /*0000*/ 	.byte	0x04, 0x37
        /*0002*/ 	.short	(.L_88 - .L_87)
.L_87:
        /*0004*/ 	.word	0x00000082


	//----- nvinfo : EIATTR_KPARAM_INFO
	.align		4
.L_88:
        /*0008*/ 	.byte	0x04, 0x17
        /*000a*/ 	.short	(.L_90 - .L_89)
.L_89:
        /*000c*/ 	.word	0x00000000
        /*0010*/ 	.short	0x0004
        /*0012*/ 	.short	0x0018
        /*0014*/ 	.byte	0x00, 0xf5, 0x21, 0x00


	//----- nvinfo : EIATTR_KPARAM_INFO
	.align		4
.L_90:
        /*0018*/ 	.byte	0x04, 0x17
        /*001a*/ 	.short	(.L_92 - .L_91)
.L_91:
        /*001c*/ 	.word	0x00000000
        /*0020*/ 	.short	0x0003
        /*0022*/ 	.short	0x0010
        /*0024*/ 	.byte	0x00, 0xf5, 0x21, 0x00


	//----- nvinfo : EIATTR_KPARAM_INFO
	.align		4
.L_92:
        /*0028*/ 	.byte	0x04, 0x17
        /*002a*/ 	.short	(.L_94 - .L_93)
.L_93:
        /*002c*/ 	.word	0x00000000
        /*0030*/ 	.short	0x0002
        /*0032*/ 	.short	0x0008
        /*0034*/ 	.byte	0x00, 0xf5, 0x21, 0x00


	//----- nvinfo : EIATTR_KPARAM_INFO
	.align		4
.L_94:
        /*0038*/ 	.byte	0x04, 0x17
        /*003a*/ 	.short	(.L_96 - .L_95)
.L_95:
        /*003c*/ 	.word	0x00000000
        /*0040*/ 	.short	0x0001
        /*0042*/ 	.short	0x0004
        /*0044*/ 	.byte	0x00, 0xf0, 0x11, 0x00


	//----- nvinfo : EIATTR_KPARAM_INFO
	.align		4
.L_96:
        /*0048*/ 	.byte	0x04, 0x17
        /*004a*/ 	.short	(.L_98 - .L_97)
.L_97:
        /*004c*/ 	.word	0x00000000
        /*0050*/ 	.short	0x0000
        /*0052*/ 	.short	0x0000
        /*0054*/ 	.byte	0x00, 0xf0, 0x11, 0x00


	//----- nvinfo : EIATTR_SPARSE_MMA_MASK
	.align		4
.L_98:
        /*0058*/ 	.byte	0x03, 0x50
        /*005a*/ 	.short	0x0000


	//----- nvinfo : EIATTR_MAXREG_COUNT
	.align		4
        /*005c*/ 	.byte	0x03, 0x1b
        /*005e*/ 	.short	0x00ff


	//----- nvinfo : EIATTR_MERCURY_ISA_VERSION
	.align		4
        /*0060*/ 	.byte	0x03, 0x5f
        /*0062*/ 	.short	0x0101


	//----- nvinfo : EIATTR_VRC_CTA_INIT_COUNT
	.align		4
        /*0064*/ 	.byte	0x02, 0x4a
	.zero		1
	.zero		1


	//----- nvinfo : EIATTR_EXIT_INSTR_OFFSETS
	.align		4
        /*0068*/ 	.byte	0x04, 0x1c
        /*006a*/ 	.short	(.L_100 - .L_99)


	//   ....[0]....
.L_99:
        /*006c*/ 	.word	0x000000c0


	//   ....[1]....
        /*0070*/ 	.word	0x00000190


	//----- nvinfo : EIATTR_CBANK_PARAM_SIZE
	.align		4
.L_100:
        /*0074*/ 	.byte	0x03, 0x19
        /*0076*/ 	.short	0x0020


	//----- nvinfo : EIATTR_PARAM_CBANK
	.align		4
        /*0078*/ 	.byte	0x04, 0x0a
        /*007a*/ 	.short	(.L_102 - .L_101)
	.align		4
.L_101:
        /*007c*/ 	.word	index@(.nv.constant0._Z23cross_entropy_backwardsiiPfS_S_)
        /*0080*/ 	.short	0x0380
        /*0082*/ 	.short	0x0020


	//----- nvinfo : EIATTR_SW_WAR
	.align		4
.L_102:
        /*0084*/ 	.byte	0x04, 0x36
        /*0086*/ 	.short	(.L_104 - .L_103)
.L_103:
        /*0088*/ 	.word	0x00000008
.L_104:


//--------------------- .nv.info._Z13cross_entropyiiPfS_S_ --------------------------
	.section	.nv.info._Z13cross_entropyiiPfS_S_,"",@"SHT_CUDA_INFO"
	.sectionflags	@""
	.align	4


	//----- nvinfo : EIATTR_CUDA_API_VERSION
	.align		4
        /*0000*/ 	.byte	0x04, 0x37
        /*0002*/ 	.short	(.L_106 - .L_105)
.L_105:
        /*0004*/ 	.word	0x00000082


	//----- nvinfo : EIATTR_KPARAM_INFO
	.align		4
.L_106:
        /*0008*/ 	.byte	0x04, 0x17
        /*000a*/ 	.short	(.L_108 - .L_107)
.L_107:
        /*000c*/ 	.word	0x00000000
        /*0010*/ 	.short	0x0004
        /*0012*/ 	.short	0x0018
        /*0014*/ 	.byte	0x00, 0xf5, 0x21, 0x00


	//----- nvinfo : EIATTR_KPARAM_INFO
	.align		4
.L_108:
        /*0018*/ 	.byte	0x04, 0x17
        /*001a*/ 	.short	(.L_110 - .L_109)
.L_109:
        /*001c*/ 	.word	0x00000000
        /*0020*/ 	.short	0x0003
        /*0022*/ 	.short	0x0010
        /*0024*/ 	.byte	0x00, 0xf5, 0x21, 0x00


	//----- nvinfo : EIATTR_KPARAM_INFO
	.align		4
.L_110:
        /*0028*/ 	.byte	0x04, 0x17
        /*002a*/ 	.short	(.L_112 - .L_111)
.L_111:
        /*002c*/ 	.word	0x00000000
        /*0030*/ 	.short	0x0002
        /*0032*/ 	.short	0x0008
        /*0034*/ 	.byte	0x00, 0xf5, 0x21, 0x00


	//----- nvinfo : EIATTR_KPARAM_INFO
	.align		4
.L_112:
        /*0038*/ 	.byte	0x04, 0x17
        /*003a*/ 	.short	(.L_114 - .L_113)
.L_113:
        /*003c*/ 	.word	0x00000000
        /*0040*/ 	.short	0x0001
        /*0042*/ 	.short	0x0004
        /*0044*/ 	.byte	0x00, 0xf0, 0x11, 0x00


	//----- nvinfo : EIATTR_KPARAM_INFO
	.align		4
.L_114:
        /*0048*/ 	.byte	0x04, 0x17
        /*004a*/ 	.short	(.L_116 - .L_115)
.L_115:
        /*004c*/ 	.word	0x00000000
        /*0050*/ 	.short	0x0000
        /*0052*/ 	.short	0x0000
        /*0054*/ 	.byte	0x00, 0xf0, 0x11, 0x00


	//----- nvinfo : EIATTR_SPARSE_MMA_MASK
	.align		4
.L_116:
        /*0058*/ 	.byte	0x03, 0x50
        /*005a*/ 	.short	0x0000


	//----- nvinfo : EIATTR_MAXREG_COUNT
	.align		4
        /*005c*/ 	.byte	0x03, 0x1b
        /*005e*/ 	.short	0x00ff


	//----- nvinfo : EIATTR_MERCURY_ISA_VERSION
	.align		4
        /*0060*/ 	.byte	0x03, 0x5f
        /*0062*/ 	.short	0x0101


	//----- nvinfo : EIATTR_VRC_CTA_INIT_COUNT
	.align		4
        /*0064*/ 	.byte	0x02, 0x4a
	.zero		1
	.zero		1


	//----- nvinfo : EIATTR_EXIT_INSTR_OFFSETS
	.align		4
        /*0068*/ 	.byte	0x04, 0x1c
        /*006a*/ 	.short	(.L_118 - .L_117)


	//   ....[0]....
.L_117:
        /*006c*/ 	.word	0x00000070


	//   ....[1]....
        /*0070*/ 	.word	0x000015a0


	//----- nvinfo : EIATTR_CRS_STACK_SIZE
	.align		4
.L_118:
        /*0074*/ 	.byte	0x04, 0x1e
        /*0076*/ 	.short	(.L_120 - .L_119)
.L_119:
        /*0078*/ 	.word	0x00000000


	//----- nvinfo : EIATTR_CBANK_PARAM_SIZE
	.align		4
.L_120:
        /*007c*/ 	.byte	0x03, 0x19
        /*007e*/ 	.short	0x0020


	//----- nvinfo : EIATTR_PARAM_CBANK
	.align		4
        /*0080*/ 	.byte	0x04, 0x0a
        /*0082*/ 	.short	(.L_122 - .L_121)
	.align		4
.L_121:
        /*0084*/ 	.word	index@(.nv.constant0._Z13cross_entropyiiPfS_S_)
        /*0088*/ 	.short	0x0380
        /*008a*/ 	.short	0x0020


	//----- nvinfo : EIATTR_SW_WAR
	.align		4
.L_122:
        /*008c*/ 	.byte	0x04, 0x36
        /*008e*/ 	.short	(.L_124 - .L_123)
.L_123:
        /*0090*/ 	.word	0x00000008
.L_124:


//--------------------- .nv.info._Z7softmaxiiPfS_ --------------------------
	.section	.nv.info._Z7softmaxiiPfS_,"",@"SHT_CUDA_INFO"
	.sectionflags	@""
	.align	4


	//----- nvinfo : EIATTR_CUDA_API_VERSION
	.align		4
        /*0000*/ 	.byte	0x04, 0x37
        /*0002*/ 	.short	(.L_126 - .L_125)
.L_125:
        /*0004*/ 	.word	0x00000082


	//----- nvinfo : EIATTR_KPARAM_INFO
	.align		4
.L_126:
        /*0008*/ 	.byte	0x04, 0x17
        /*000a*/ 	.short	(.L_128 - .L_127)
.L_127:
        /*000c*/ 	.word	0x00000000
        /*0010*/ 	.short	0x0003
        /*0012*/ 	.short	0x0010
        /*0014*/ 	.byte	0x00, 0xf5, 0x21, 0x00


	//----- nvinfo : EIATTR_KPARAM_INFO
	.align		4
.L_128:
        /*0018*/ 	.byte	0x04, 0x17
        /*001a*/ 	.short	(.L_130 - .L_129)
.L_129:
        /*001c*/ 	.word	0x00000000
        /*0020*/ 	.short	0x0002
        /*0022*/ 	.short	0x0008
        /*0024*/ 	.byte	0x00, 0xf5, 0x21, 0x00


	//----- nvinfo : EIATTR_KPARAM_INFO
	.align		4
.L_130:
        /*0028*/ 	.byte	0x04, 0x17
        /*002a*/ 	.short	(.L_132 - .L_131)
.L_131:
        /*002c*/ 	.word	0x00000000
        /*0030*/ 	.short	0x0001
        /*0032*/ 	.short	0x0004
        /*0034*/ 	.byte	0x00, 0xf0, 0x11, 0x00


	//----- nvinfo : EIATTR_KPARAM_INFO
	.align		4
.L_132:
        /*0038*/ 	.byte	0x04, 0x17
        /*003a*/ 	.short	(.L_134 - .L_133)
.L_133:
        /*003c*/ 	.word	0x00000000
        /*0040*/ 	.short	0x0000
        /*0042*/ 	.short	0x0000
        /*0044*/ 	.byte	0x00, 0xf0, 0x11, 0x00


	//----- nvinfo : EIATTR_SPARSE_MMA_MASK
	.align		4
.L_134:
        /*0048*/ 	.byte	0x03, 0x50
        /*004a*/ 	.short	0x0000


	//----- nvinfo : EIATTR_MAXREG_COUNT
	.align		4
        /*004c*/ 	.byte	0x03, 0x1b
        /*004e*/ 	.short	0x00ff


	//----- nvinfo : EIATTR_MERCURY_ISA_VERSION
	.align		4
        /*0050*/ 	.byte	0x03, 0x5f
        /*0052*/ 	.short	0x0101


	//----- nvinfo : EIATTR_VRC_CTA_INIT_COUNT
	.align		4
        /*0054*/ 	.byte	0x02, 0x4a
	.zero		1
	.zero		1


	//----- nvinfo : EIATTR_EXIT_INSTR_OFFSETS
	.align		4
        /*0058*/ 	.byte	0x04, 0x1c
        /*005a*/ 	.short	(.L_136 - .L_135)


	//   ....[0]....
.L_135:
        /*005c*/ 	.word	0x000000c0


	//   ....[1]....
        /*0060*/ 	.word	0x00001980


	//----- nvinfo : EIATTR_CRS_STACK_SIZE
	.align		4
.L_136:
        /*0064*/ 	.byte	0x04, 0x1e
        /*0066*/ 	.short	(.L_138 - .L_137)
.L_137:
        /*0068*/ 	.word	0x00000000


	//----- nvinfo : EIATTR_CBANK_PARAM_SIZE
	.align		4
.L_138:
        /*006c*/ 	.byte	0x03, 0x19
        /*006e*/ 	.short	0x0018


	//----- nvinfo : EIATTR_PARAM_CBANK
	.align		4
        /*0070*/ 	.byte	0x04, 0x0a
        /*0072*/ 	.short	(.L_140 - .L_139)
	.align		4
.L_139:
        /*0074*/ 	.word	index@(.nv.constant0._Z7softmaxiiPfS_)
        /*0078*/ 	.short	0x0380
        /*007a*/ 	.short	0x0018


	//----- nvinfo : EIATTR_SW_WAR
	.align		4
.L_140:
        /*007c*/ 	.byte	0x04, 0x36
        /*007e*/ 	.short	(.L_142 - .L_141)
.L_141:
        /*0080*/ 	.word	0x00000008
.L_142:


//--------------------- .nv.info._Z14relu_backwardsiiPfS_S_ --------------------------
	.section	.nv.info._Z14relu_backwardsiiPfS_S_,"",@"SHT_CUDA_INFO"
	.sectionflags	@""
	.align	4


	//----- nvinfo : EIATTR_CUDA_API_VERSION
	.align		4
        /*0000*/ 	.byte	0x04, 0x37
        /*0002*/ 	.short	(.L_144 - .L_143)
.L_143:
        /*0004*/ 	.word	0x00000082


	//----- nvinfo : EIATTR_KPARAM_INFO
	.align		4
.L_144:
        /*0008*/ 	.byte	0x04, 0x17
        /*000a*/ 	.short	(.L_146 - .L_145)
.L_145:
        /*000c*/ 	.word	0x00000000
        /*0010*/ 	.short	0x0004
        /*0012*/ 	.short	0x0018
        /*0014*/ 	.byte	0x00, 0xf5, 0x21, 0x00


	//----- nvinfo : EIATTR_KPARAM_INFO
	.align		4
.L_146:
        /*0018*/ 	.byte	0x04, 0x17
        /*001a*/ 	.short	(.L_148 - .L_147)
.L_147:
        /*001c*/ 	.word	0x00000000
        /*0020*/ 	.short	0x0003
        /*0022*/ 	.short	0x0010
        /*0024*/ 	.byte	0x00, 0xf5, 0x21, 0x00


	//----- nvinfo : EIATTR_KPARAM_INFO
	.align		4
.L_148:
        /*0028*/ 	.byte	0x04, 0x17
        /*002a*/ 	.short	(.L_150 - .L_149)
.L_149:
        /*002c*/ 	.word	0x00000000
        /*0030*/ 	.short	0x0002
        /*0032*/ 	.short	0x0008
        /*0034*/ 	.byte	0x00, 0xf5, 0x21, 0x00


	//----- nvinfo : EIATTR_KPARAM_INFO
	.align		4
.L_150:
        /*0038*/ 	.byte	0x04, 0x17
        /*003a*/ 	.short	(.L_152 - .L_151)
.L_151:
        /*003c*/ 	.word	0x00000000
        /*0040*/ 	.short	0x0001
        /*0042*/ 	.short	0x0004
        /*0044*/ 	.byte	0x00, 0xf0, 0x11, 0x00


	//----- nvinfo : EIATTR_KPARAM_INFO
	.align		4
.L_152:
        /*0048*/ 	.byte	0x04, 0x17
        /*004a*/ 	.short	(.L_154 - .L_153)
.L_153:
        /*004c*/ 	.word	0x00000000
        /*0050*/ 	.short	0x0000
        /*0052*/ 	.short	0x0000
        /*0054*/ 	.byte	0x00, 0xf0, 0x11, 0x00


	//----- nvinfo : EIATTR_SPARSE_MMA_MASK
	.align		4
.L_154:
        /*0058*/ 	.byte	0x03, 0x50
        /*005a*/ 	.short	0x0000


	//----- nvinfo : EIATTR_MAXREG_COUNT
	.align		4
        /*005c*/ 	.byte	0x03, 0x1b
        /*005e*/ 	.short	0x00ff


	//----- nvinfo : EIATTR_MERCURY_ISA_VERSION
	.align		4
        /*0060*/ 	.byte	0x03, 0x5f
        /*0062*/ 	.short	0x0101


	//----- nvinfo : EIATTR_VRC_CTA_INIT_COUNT
	.align		4
        /*0064*/ 	.byte	0x02, 0x4a
	.zero		1
	.zero		1


	//----- nvinfo : EIATTR_EXIT_INSTR_OFFSETS
	.align		4
        /*0068*/ 	.byte	0x04, 0x1c
        /*006a*/ 	.short	(.L_156 - .L_155)


	//   ....[0]....
.L_155:
        /*006c*/ 	.word	0x000000c0


	//   ....[1]....
        /*0070*/ 	.word	0x000001d0


	//----- nvinfo : EIATTR_CRS_STACK_SIZE
	.align		4
.L_156:
        /*0074*/ 	.byte	0x04, 0x1e
        /*0076*/ 	.short	(.L_158 - .L_157)
.L_157:
        /*0078*/ 	.word	0x00000000


	//----- nvinfo : EIATTR_CBANK_PARAM_SIZE
	.align		4
.L_158:
        /*007c*/ 	.byte	0x03, 0x19
        /*007e*/ 	.short	0x0020


	//----- nvinfo : EIATTR_PARAM_CBANK
	.align		4
        /*0080*/ 	.byte	0x04, 0x0a
        /*0082*/ 	.short	(.L_160 - .L_159)
	.align		4
.L_159:
        /*0084*/ 	.word	index@(.nv.constant0._Z14relu_backwardsiiPfS_S_)
        /*0088*/ 	.short	0x0380
        /*008a*/ 	.short	0x0020


	//----- nvinfo : EIATTR_SW_WAR
	.align		4
.L_160:
        /*008c*/ 	.byte	0x04, 0x36
        /*008e*/ 	.short	(.L_162 - .L_161)
.L_161:
        /*0090*/ 	.word	0x00000008
.L_162:


//--------------------- .nv.info._Z4reluiiPfS_    --------------------------
	.section	.nv.info._Z4reluiiPfS_,"",@"SHT_CUDA_INFO"
	.sectionflags	@""
	.align	4


	//----- nvinfo : EIATTR_CUDA_API_VERSION
	.align		4
        /*0000*/ 	.byte	0x04, 0x37
        /*0002*/ 	.short	(.L_164 - .L_163)
.L_163:
        /*0004*/ 	.word	0x00000082


	//----- nvinfo : EIATTR_KPARAM_INFO
	.align		4
.L_164:
        /*0008*/ 	.byte	0x04, 0x17
        /*000a*/ 	.short	(.L_166 - .L_165)
.L_165:
        /*000c*/ 	.word	0x00000000
        /*0010*/ 	.short	0x0003
        /*0012*/ 	.short	0x0010
        /*0014*/ 	.byte	0x00, 0xf5, 0x21, 0x00


	//----- nvinfo : EIATTR_KPARAM_INFO
	.align		4
.L_166:
        /*0018*/ 	.byte	0x04, 0x17
        /*001a*/ 	.short	(.L_168 - .L_167)
.L_167:
        /*001c*/ 	.word	0x00000000
        /*0020*/ 	.short	0x0002
        /*0022*/ 	.short	0x0008
        /*0024*/ 	.byte	0x00, 0xf5, 0x21, 0x00


	//----- nvinfo : EIATTR_KPARAM_INFO
	.align		4
.L_168:
        /*0028*/ 	.byte	0x04, 0x17
        /*002a*/ 	.short	(.L_170 - .L_169)
.L_169:
        /*002c*/ 	.word	0x00000000
        /*0030*/ 	.short	0x0001
        /*0032*/ 	.short	0x0004
        /*0034*/ 	.byte	0x00, 0xf0, 0x11, 0x00


	//----- nvinfo : EIATTR_KPARAM_INFO
	.align		4
.L_170:
        /*0038*/ 	.byte	0x04, 0x17
        /*003a*/ 	.short	(.L_172 - .L_171)
.L_171:
        /*003c*/ 	.word	0x00000000
        /*0040*/ 	.short	0x0000
        /*0042*/ 	.short	0x0000
        /*0044*/ 	.byte	0x00, 0xf0, 0x11, 0x00


	//----- nvinfo : EIATTR_SPARSE_MMA_MASK
	.align		4
.L_172:
        /*0048*/ 	.byte	0x03, 0x50
        /*004a*/ 	.short	0x0000


	//----- nvinfo : EIATTR_MAXREG_COUNT
	.align		4
        /*004c*/ 	.byte	0x03, 0x1b
        /*004e*/ 	.short	0x00ff


	//----- nvinfo : EIATTR_MERCURY_ISA_VERSION
	.align		4
        /*0050*/ 	.byte	0x03, 0x5f
        /*0052*/ 	.short	0x0101


	//----- nvinfo : EIATTR_VRC_CTA_INIT_COUNT
	.align		4
        /*0054*/ 	.byte	0x02, 0x4a
	.zero		1
	.zero		1


	//----- nvinfo : EIATTR_EXIT_INSTR_OFFSETS
	.align		4
        /*0058*/ 	.byte	0x04, 0x1c
        /*005a*/ 	.short	(.L_174 - .L_173)


	//   ....[0]....
.L_173:
        /*005c*/ 	.word	0x000000c0


	//   ....[1]....
        /*0060*/ 	.word	0x00000160


	//----- nvinfo : EIATTR_CBANK_PARAM_SIZE
	.align		4
.L_174:
        /*0064*/ 	.byte	0x03, 0x19
        /*0066*/ 	.short	0x0018


	//----- nvinfo : EIATTR_PARAM_CBANK
	.align		4
        /*0068*/ 	.byte	0x04, 0x0a
        /*006a*/ 	.short	(.L_176 - .L_175)
	.align		4
.L_175:
        /*006c*/ 	.word	index@(.nv.constant0._Z4reluiiPfS_)
        /*0070*/ 	.short	0x0380
        /*0072*/ 	.short	0x0018


	//----- nvinfo : EIATTR_SW_WAR
	.align		4
.L_176:
        /*0074*/ 	.byte	0x04, 0x36
        /*0076*/ 	.short	(.L_178 - .L_177)
.L_177:
        /*0078*/ 	.word	0x00000008
.L_178:


//--------------------- .nv.info._Z12update_layeriiifPfS_S_S_ --------------------------
	.section	.nv.info._Z12update_layeriiifPfS_S_S_,"",@"SHT_CUDA_INFO"
	.sectionflags	@""
	.align	4


	//----- nvinfo : EIATTR_CUDA_API_VERSION
	.align		4
        /*0000*/ 	.byte	0x04, 0x37
        /*0002*/ 	.short	(.L_180 - .L_179)
.L_179:
        /*0004*/ 	.word	0x00000082


	//----- nvinfo : EIATTR_KPARAM_INFO
	.align		4
.L_180:
        /*0008*/ 	.byte	0x04, 0x17
        /*000a*/ 	.short	(.L_182 - .L_181)
.L_181:
        /*000c*/ 	.word	0x00000000
        /*0010*/ 	.short	0x0007
        /*0012*/ 	.short	0x0028
        /*0014*/ 	.byte	0x00, 0xf5, 0x21, 0x00


	//----- nvinfo : EIATTR_KPARAM_INFO
	.align		4
.L_182:
        /*0018*/ 	.byte	0x04, 0x17
        /*001a*/ 	.short	(.L_184 - .L_183)
.L_183:
        /*001c*/ 	.word	0x00000000
        /*0020*/ 	.short	0x0006
        /*0022*/ 	.short	0x0020
        /*0024*/ 	.byte	0x00, 0xf5, 0x21, 0x00


	//----- nvinfo : EIATTR_KPARAM_INFO
	.align		4
.L_184:
        /*0028*/ 	.byte	0x04, 0x17
        /*002a*/ 	.short	(.L_186 - .L_185)
.L_185:
        /*002c*/ 	.word	0x00000000
        /*0030*/ 	.short	0x0005
        /*0032*/ 	.short	0x0018
        /*0034*/ 	.byte	0x00, 0xf5, 0x21, 0x00


	//----- nvinfo : EIATTR_KPARAM_INFO
	.align		4
.L_186:
        /*0038*/ 	.byte	0x04, 0x17
        /*003a*/ 	.short	(.L_188 - .L_187)
.L_187:
        /*003c*/ 	.word	0x00000000
        /*0040*/ 	.short	0x0004
        /*0042*/ 	.short	0x0010
        /*0044*/ 	.byte	0x00, 0xf5, 0x21, 0x00


	//----- nvinfo : EIATTR_KPARAM_INFO
	.align		4
.L_188:
        /*0048*/ 	.byte	0x04, 0x17
        /*004a*/ 	.short	(.L_190 - .L_189)
.L_189:
        /*004c*/ 	.word	0x00000000
        /*0050*/ 	.short	0x0003
        /*0052*/ 	.short	0x000c
        /*0054*/ 	.byte	0x00, 0xf0, 0x11, 0x00


	//----- nvinfo : EIATTR_KPARAM_INFO
	.align		4
.L_190:
        /*0058*/ 	.byte	0x04, 0x17
        /*005a*/ 	.short	(.L_192 - .L_191)
.L_191:
        /*005c*/ 	.word	0x00000000
        /*0060*/ 	.short	0x0002
        /*0062*/ 	.short	0x0008
        /*0064*/ 	.byte	0x00, 0xf0, 0x11, 0x00


	//----- nvinfo : EIATTR_KPARAM_INFO
	.align		4
.L_192:
        /*0068*/ 	.byte	0x04, 0x17
        /*006a*/ 	.short	(.L_194 - .L_193)
.L_193:
        /*006c*/ 	.word	0x00000000
        /*0070*/ 	.short	0x0001
        /*0072*/ 	.short	0x0004
        /*0074*/ 	.byte	0x00, 0xf0, 0x11, 0x00


	//----- nvinfo : EIATTR_KPARAM_INFO
	.align		4
.L_194:
        /*0078*/ 	.byte	0x04, 0x17
        /*007a*/ 	.short	(.L_196 - .L_195)
.L_195:
        /*007c*/ 	.word	0x00000000
        /*0080*/ 	.short	0x0000
        /*0082*/ 	.short	0x0000
        /*0084*/ 	.byte	0x00, 0xf0, 0x11, 0x00


	//----- nvinfo : EIATTR_SPARSE_MMA_MASK
	.align		4
.L_196:
        /*0088*/ 	.byte	0x03, 0x50
        /*008a*/ 	.short	0x0000


	//----- nvinfo : EIATTR_MAXREG_COUNT
	.align		4
        /*008c*/ 	.byte	0x03, 0x1b
        /*008e*/ 	.short	0x00ff


	//----- nvinfo : EIATTR_MERCURY_ISA_VERSION
	.align		4
        /*0090*/ 	.byte	0x03, 0x5f
        /*0092*/ 	.short	0x0101


	//----- nvinfo : EIATTR_VRC_CTA_INIT_COUNT
	.align		4
        /*0094*/ 	.byte	0x02, 0x4a
	.zero		1
	.zero		1


	//----- nvinfo : EIATTR_EXIT_INSTR_OFFSETS
	.align		4
        /*0098*/ 	.byte	0x04, 0x1c
        /*009a*/ 	.short	(.L_198 - .L_197)


	//   ....[0]....
.L_197:
        /*009c*/ 	.word	0x000000e0


	//   ....[1]....
        /*00a0*/ 	.word	0x00000eb0


	//----- nvinfo : EIATTR_CRS_STACK_SIZE
	.align		4
.L_198:
        /*00a4*/ 	.byte	0x04, 0x1e
        /*00a6*/ 	.short	(.L_200 - .L_199)
.L_199:
        /*00a8*/ 	.word	0x00000000


	//----- nvinfo : EIATTR_CBANK_PARAM_SIZE
	.align		4
.L_200:
        /*00ac*/ 	.byte	0x03, 0x19
        /*00ae*/ 	.short	0x0030


	//----- nvinfo : EIATTR_PARAM_CBANK
	.align		4
        /*00b0*/ 	.byte	0x04, 0x0a
        /*00b2*/ 	.short	(.L_202 - .L_201)
	.align		4
.L_201:
        /*00b4*/ 	.word	index@(.nv.constant0._Z12update_layeriiifPfS_S_S_)
        /*00b8*/ 	.short	0x0380
        /*00ba*/ 	.short	0x0030


	//----- nvinfo : EIATTR_SW_WAR
	.align		4
.L_202:
        /*00bc*/ 	.byte	0x04, 0x36
        /*00be*/ 	.short	(.L_204 - .L_203)
.L_203:
        /*00c0*/ 	.word	0x00000008
.L_204:


//--------------------- .nv.info._Z15linear_backwardiiiPfS_S_S_ --------------------------
	.section	.nv.info._Z15linear_backwardiiiPfS_S_S_,"",@"SHT_CUDA_INFO"
	.sectionflags	@""
	.align	4


	//----- nvinfo : EIATTR_CUDA_API_VERSION
	.align		4
        /*0000*/ 	.byte	0x04, 0x37
        /*0002*/ 	.short	(.L_206 - .L_205)
.L_205:
        /*0004*/ 	.word	0x00000082


	//----- nvinfo : EIATTR_KPARAM_INFO
	.align		4
.L_206:
        /*0008*/ 	.byte	0x04, 0x17
        /*000a*/ 	.short	(.L_208 - .L_207)
.L_207:
        /*000c*/ 	.word	0x00000000
        /*0010*/ 	.short	0x0006
        /*0012*/ 	.short	0x0028
        /*0014*/ 	.byte	0x00, 0xf5, 0x21, 0x00


	//----- nvinfo : EIATTR_KPARAM_INFO
	.align		4
.L_208:
        /*0018*/ 	.byte	0x04, 0x17
        /*001a*/ 	.short	(.L_210 - .L_209)
.L_209:
        /*001c*/ 	.word	0x00000000
        /*0020*/ 	.short	0x0005
        /*0022*/ 	.short	0x0020
        /*0024*/ 	.byte	0x00, 0xf5, 0x21, 0x00


	//----- nvinfo : EIATTR_KPARAM_INFO
	.align		4
.L_210:
        /*0028*/ 	.byte	0x04, 0x17
        /*002a*/ 	.short	(.L_212 - .L_211)
.L_211:
        /*002c*/ 	.word	0x00000000
        /*0030*/ 	.short	0x0004
        /*0032*/ 	.short	0x0018
        /*0034*/ 	.byte	0x00, 0xf5, 0x21, 0x00


	//----- nvinfo : EIATTR_KPARAM_INFO
	.align		4
.L_212:
        /*0038*/ 	.byte	0x04, 0x17
        /*003a*/ 	.short	(.L_214 - .L_213)
.L_213:
        /*003c*/ 	.word	0x00000000
        /*0040*/ 	.short	0x0003
        /*0042*/ 	.short	0x0010
        /*0044*/ 	.byte	0x00, 0xf5, 0x21, 0x00


	//----- nvinfo : EIATTR_KPARAM_INFO
	.align		4
.L_214:
        /*0048*/ 	.byte	0x04, 0x17
        /*004a*/ 	.short	(.L_216 - .L_215)
.L_215:
        /*004c*/ 	.word	0x00000000
        /*0050*/ 	.short	0x0002
        /*0052*/ 	.short	0x0008
        /*0054*/ 	.byte	0x00, 0xf0, 0x11, 0x00


	//----- nvinfo : EIATTR_KPARAM_INFO
	.align		4
.L_216:
        /*0058*/ 	.byte	0x04, 0x17
        /*005a*/ 	.short	(.L_218 - .L_217)
.L_217:
        /*005c*/ 	.word	0x00000000
        /*0060*/ 	.short	0x0001
        /*0062*/ 	.short	0x0004
        /*0064*/ 	.byte	0x00, 0xf0, 0x11, 0x00


	//----- nvinfo : EIATTR_KPARAM_INFO
	.align		4
.L_218:
        /*0068*/ 	.byte	0x04, 0x17
        /*006a*/ 	.short	(.L_220 - .L_219)
.L_219:
        /*006c*/ 	.word	0x00000000
        /*0070*/ 	.short	0x0000
        /*0072*/ 	.short	0x0000
        /*0074*/ 	.byte	0x00, 0xf0, 0x11, 0x00


	//----- nvinfo : EIATTR_SPARSE_MMA_MASK
	.align		4
.L_220:
        /*0078*/ 	.byte	0x03, 0x50
        /*007a*/ 	.short	0x0000


	//----- nvinfo : EIATTR_MAXREG_COUNT
	.align		4
        /*007c*/ 	.byte	0x03, 0x1b
        /*007e*/ 	.short	0x00ff


	//----- nvinfo : EIATTR_MERCURY_ISA_VERSION
	.align		4
        /*0080*/ 	.byte	0x03, 0x5f
        /*0082*/ 	.short	0x0101


	//----- nvinfo : EIATTR_VRC_CTA_INIT_COUNT
	.align		4
        /*0084*/ 	.byte	0x02, 0x4a
	.zero		1
	.zero		1


	//----- nvinfo : EIATTR_EXIT_INSTR_OFFSETS
	.align		4
        /*0088*/ 	.byte	0x04, 0x1c
        /*008a*/ 	.short	(.L_222 - .L_221)


	//   ....[0]....
.L_221:
        /*008c*/ 	.word	0x000000e0


	//   ....[1]....
        /*0090*/ 	.word	0x00000a90


	//----- nvinfo : EIATTR_CBANK_PARAM_SIZE
	.align		4
.L_222:
        /*0094*/ 	.byte	0x03, 0x19
        /*0096*/ 	.short	0x0030


	//----- nvinfo : EIATTR_PARAM_CBANK
	.align		4
        /*0098*/ 	.byte	0x04, 0x0a
        /*009a*/ 	.short	(.L_224 - .L_223)
	.align		4
.L_223:
        /*009c*/ 	.word	index@(.nv.constant0._Z15linear_backwardiiiPfS_S_S_)
        /*00a0*/ 	.short	0x0380
        /*00a2*/ 	.short	0x0030


	//----- nvinfo : EIATTR_SW_WAR
	.align		4
.L_224:
        /*00a4*/ 	.byte	0x04, 0x36
        /*00a6*/ 	.short	(.L_226 - .L_225)
.L_225:
        /*00a8*/ 	.word	0x00000008
.L_226:


//--------------------- .nv.info._Z14linear_forwardiiiPfS_S_S_ --------------------------
	.section	.nv.info._Z14linear_forwardiiiPfS_S_S_,"",@"SHT_CUDA_INFO"
	.sectionflags	@""
	.align	4


	//----- nvinfo : EIATTR_CUDA_API_VERSION
	.align		4
        /*0000*/ 	.byte	0x04, 0x37
        /*0002*/ 	.short	(.L_228 - .L_227)
.L_227:
        /*0004*/ 	.word	0x00000082


	//----- nvinfo : EIATTR_KPARAM_INFO
	.align		4
.L_228:
        /*0008*/ 	.byte	0x04, 0x17
        /*000a*/ 	.short	(.L_230 - .L_229)
.L_229:
        /*000c*/ 	.word	0x00000000
        /*0010*/ 	.short	0x0006
        /*0012*/ 	.short	0x0028
        /*0014*/ 	.byte	0x00, 0xf5, 0x21, 0x00


	//----- nvinfo : EIATTR_KPARAM_INFO
	.align		4
.L_230:
        /*0018*/ 	.byte	0x04, 0x17
        /*001a*/ 	.short	(.L_232 - .L_231)
.L_231:
        /*001c*/ 	.word	0x00000000
        /*0020*/ 	.short	0x0005
        /*0022*/ 	.short	0x0020
        /*0024*/ 	.byte	0x00, 0xf5, 0x21, 0x00


	//----- nvinfo : EIATTR_KPARAM_INFO
	.align		4
.L_232:
        /*0028*/ 	.byte	0x04, 0x17
        /*002a*/ 	.short	(.L_234 - .L_233)
.L_233:
        /*002c*/ 	.word	0x00000000
        /*0030*/ 	.short	0x0004
        /*0032*/ 	.short	0x0018
        /*0034*/ 	.byte	0x00, 0xf5, 0x21, 0x00


	//----- nvinfo : EIATTR_KPARAM_INFO
	.align		4
.L_234:
        /*0038*/ 	.byte	0x04, 0x17
        /*003a*/ 	.short	(.L_236 - .L_235)
.L_235:
        /*003c*/ 	.word	0x00000000
        /*0040*/ 	.short	0x0003
        /*0042*/ 	.short	0x0010
        /*0044*/ 	.byte	0x00, 0xf5, 0x21, 0x00


	//----- nvinfo : EIATTR_KPARAM_INFO
	.align		4
.L_236:
        /*0048*/ 	.byte	0x04, 0x17
        /*004a*/ 	.short	(.L_238 - .L_237)
.L_237:
        /*004c*/ 	.word	0x00000000
        /*0050*/ 	.short	0x0002
        /*0052*/ 	.short	0x0008
        /*0054*/ 	.byte	0x00, 0xf0, 0x11, 0x00


	//----- nvinfo : EIATTR_KPARAM_INFO
	.align		4
.L_238:
        /*0058*/ 	.byte	0x04, 0x17
        /*005a*/ 	.short	(.L_240 - .L_239)
.L_239:
        /*005c*/ 	.word	0x00000000
        /*0060*/ 	.short	0x0001
        /*0062*/ 	.short	0x0004
        /*0064*/ 	.byte	0x00, 0xf0, 0x11, 0x00


	//----- nvinfo : EIATTR_KPARAM_INFO
	.align		4
.L_240:
        /*0068*/ 	.byte	0x04, 0x17
        /*006a*/ 	.short	(.L_242 - .L_241)
.L_241:
        /*006c*/ 	.word	0x00000000
        /*0070*/ 	.short	0x0000
        /*0072*/ 	.short	0x0000
        /*0074*/ 	.byte	0x00, 0xf0, 0x11, 0x00


	//----- nvinfo : EIATTR_SPARSE_MMA_MASK
	.align		4
.L_242:
        /*0078*/ 	.byte	0x03, 0x50
        /*007a*/ 	.short	0x0000


	//----- nvinfo : EIATTR_MAXREG_COUNT
	.align		4
        /*007c*/ 	.byte	0x03, 0x1b
        /*007e*/ 	.short	0x00ff


	//----- nvinfo : EIATTR_MERCURY_ISA_VERSION
	.align		4
        /*0080*/ 	.byte	0x03, 0x5f
        /*0082*/ 	.short	0x0101


	//----- nvinfo : EIATTR_VRC_CTA_INIT_COUNT
	.align		4
        /*0084*/ 	.byte	0x02, 0x4a
	.zero		1
	.zero		1


	//----- nvinfo : EIATTR_EXIT_INSTR_OFFSETS
	.align		4
        /*0088*/ 	.byte	0x04, 0x1c
        /*008a*/ 	.short	(.L_244 - .L_243)


	//   ....[0]....
.L_243:
        /*008c*/ 	.word	0x000000e0


	//   ....[1]....
        /*0090*/ 	.word	0x00000190


	//   ....[2]....
        /*0094*/ 	.word	0x000006f0


	//   ....[3]....
        /*0098*/ 	.word	0x00000970


	//   ....[4]....
        /*009c*/ 	.word	0x00000af0


	//   ....[5]....
        /*00a0*/ 	.word	0x00000ba0


	//----- nvinfo : EIATTR_CBANK_PARAM_SIZE
	.align		4
.L_244:
        /*00a4*/ 	.byte	0x03, 0x19
        /*00a6*/ 	.short	0x0030


	//----- nvinfo : EIATTR_PARAM_CBANK
	.align		4
        /*00a8*/ 	.byte	0x04, 0x0a
        /*00aa*/ 	.short	(.L_246 - .L_245)
	.align		4
.L_245:
        /*00ac*/ 	.word	index@(.nv.constant0._Z14linear_forwardiiiPfS_S_S_)
        /*00b0*/ 	.short	0x0380
        /*00b2*/ 	.short	0x0030


	//----- nvinfo : EIATTR_SW_WAR
	.align		4
.L_246:
        /*00b4*/ 	.byte	0x04, 0x36
        /*00b6*/ 	.short	(.L_248 - .L_247)
.L_247:
        /*00b8*/ 	.word	0x00000008
.L_248:


//--------------------- .nv.callgraph             --------------------------
	.section	.nv.callgraph,"",@"SHT_CUDA_CALLGRAPH"
	.align	4
	.sectionentsize	8
	.align		4
        /*0000*/ 	.word	0x00000000
	.align		4
        /*0004*/ 	.word	0xffffffff
	.align		4
        /*0008*/ 	.word	0x00000000
	.align		4
        /*000c*/ 	.word	0xfffffffe
	.align		4
        /*0010*/ 	.word	0x00000000
	.align		4
        /*0014*/ 	.word	0xfffffffd
	.align		4
        /*0018*/ 	.word	0x00000000
	.align		4
        /*001c*/ 	.word	0xfffffffc


//--------------------- .nv.constant4             --------------------------
	.section	.nv.constant4,"a",@progbits
	.align	8
	.align		8
.nv.constant4:
        /*0000*/ 	.dword	precalc_xorwow_matrix
	.align		8
        /*0008*/ 	.dword	precalc_xorwow_offset_matrix
	.align		8
        /*0010*/ 	.dword	mrg32k3aM1
	.align		8
        /*0018*/ 	.dword	mrg32k3aM2
	.align		8
        /*0020*/ 	.dword	mrg32k3aM1SubSeq
	.align		8
        /*0028*/ 	.dword	mrg32k3aM2SubSeq
	.align		8
        /*0030*/ 	.dword	mrg32k3aM1Seq
	.align		8
        /*0038*/ 	.dword	mrg32k3aM2Seq


//--------------------- .nv.constant3             --------------------------
	.section	.nv.constant3,"a",@progbits
	.align	8
.nv.constant3:
	.type		__cr_lgamma_table,@object
	.size		__cr_lgamma_table,(.L_8 - __cr_lgamma_table)
__cr_lgamma_table:
        /*0000*/ 	.byte	0x00, 0x00, 0x00, 0x00, 0x00, 0x00, 0x00, 0x00, 0x00, 0x00, 0x00, 0x00, 0x00, 0x00, 0x00, 0x00
        /*0010*/ 	.byte	0xef, 0x39, 0xfa, 0xfe, 0x42, 0x2e, 0xe6, 0x3f, 0x02, 0x20, 0x2a, 0xfa, 0x0b, 0xab, 0xfc, 0x3f
        /*0020*/ 	.byte	0xf9, 0x2c, 0x92, 0x7c, 0xa7, 0x6c, 0x09, 0x40, 0xc9, 0x79, 0x44, 0x3c, 0x64, 0x26, 0x13, 0x40
        /*0030*/ 	.byte	0xca, 0x01, 0xcf, 0x3a, 0x27, 0x51, 0x1a, 0x40, 0x30, 0xcc, 0x2d, 0xf3, 0xe1, 0x0c, 0x21, 0x40
        /*0040*/ 	.byte	0x0d, 0xb7, 0xfc, 0x82, 0x8e, 0x35, 0x25, 0x40
.L_8:


//--------------------- .text._Z9init_randiiPf    --------------------------
	.section	.text._Z9init_randiiPf,"ax",@progbits
	.align	128
        .global         _Z9init_randiiPf
        .type           _Z9init_randiiPf,@function
        .size           _Z9init_randiiPf,(.L_x_100 - _Z9init_randiiPf)
        .other          _Z9init_randiiPf,@"STO_CUDA_ENTRY STV_DEFAULT"
_Z9init_randiiPf:
.text._Z9init_randiiPf:
[----:B------:R-:W0:Y:S01]  /*0000*/  LDC R1, c[0x0][0x37c] ;  /* 0x0000df00ff017b82 */ /* 0x000e220000000800 */
[----:B------:R-:W1:Y:S07]  /*0010*/  S2R R2, SR_TID.Y ;  /* 0x0000000000027919 */ /* 0x000e6e0000002200 */
[----:B------:R-:W2:Y:S01]  /*0020*/  LDC R0, c[0x0][0x360] ;  /* 0x0000d800ff007b82 */ /* 0x000ea20000000800 */
[----:B------:R-:W3:Y:S01]  /*0030*/  LDCU.64 UR6, c[0x0][0x380] ;  /* 0x00007000ff0677ac */ /* 0x000ee20008000a00 */
[----:B0-----:R-:W-:Y:S01]  /*0040*/  VIADD R1, R1, 0xffffffd0 ;  /* 0xffffffd001017836 */ /* 0x001fe20000000000 */
[----:B------:R-:W2:Y:S05]  /*0050*/  S2R R5, SR_TID.X ;  /* 0x0000000000057919 */ /* 0x000eaa0000002100 */
[----:B------:R-:W1:Y:S08]  /*0060*/  S2UR UR5, SR_CTAID.Y ;  /* 0x00000000000579c3 */ /* 0x000e700000002600 */
[----:B------:R-:W1:Y:S08]  /*0070*/  LDC R3, c[0x0][0x364] ;  /* 0x0000d900ff037b82 */ /* 0x000e700000000800 */
[----:B------:R-:W2:Y:S01]  /*0080*/  S2UR UR4, SR_CTAID.X ;  /* 0x00000000000479c3 */ /* 0x000ea20000002500 */
[----:B-1----:R-:W-:-:S05]  /*0090*/  IMAD R3, R3, UR5, R2 ;  /* 0x0000000503037c24 */ /* 0x002fca000f8e0202 */
[----:B---3--:R-:W-:Y:S01]  /*00a0*/  ISETP.GE.U32.AND P0, PT, R3, UR7, PT ;  /* 0x0000000703007c0c */ /* 0x008fe2000bf06070 */
[----:B--2---:R-:W-:-:S05]  /*00b0*/  IMAD R0, R0, UR4, R5 ;  /* 0x0000000400007c24 */ /* 0x004fca000f8e0205 */
[----:B------:R-:W-:-:S13]  /*00c0*/  ISETP.GE.U32.OR P0, PT, R0, UR6, P0 ;  /* 0x0000000600007c0c */ /* 0x000fda0008706470 */
[----:B------:R-:W-:Y:S05]  /*00d0*/  @P0 EXIT ;  /* 0x000000000000094d */ /* 0x000fea0003800000 */
[----:B------:R-:W-:Y:S01]  /*00e0*/  IMAD.MOV.U32 R8, RZ, RZ, -0x2dfc5089 ;  /* 0xd203af77ff087424 */ /* 0x000fe200078e00ff */
[----:B------:R-:W-:Y:S01]  /*00f0*/  BSSY.RECONVERGENT B0, `(.L_x_0) ;  /* 0x0000265000007945 */ /* 0x000fe20003800200 */
[----:B------:R-:W-:Y:S02]  /*0100*/  IMAD.MOV.U32 R9, RZ, RZ, -0x975f8c ;  /* 0xff68a074ff097424 */ /* 0x000fe400078e00ff */
[----:B------:R-:W-:Y:S02]  /*0110*/  IMAD.MOV.U32 R10, RZ, RZ, -0x12697946 ;  /* 0xed9686baff0a7424 */ /* 0x000fe400078e00ff */
[----:B------:R-:W-:Y:S01]  /*0120*/  IMAD.MOV.U32 R11, RZ, RZ, -0x75bd8fc ;  /* 0xf8a42704ff0b7424 */ /* 0x000fe200078e00ff */
[----:B------:R0:W-:Y:S01]  /*0130*/  STL.64 [R1], R8 ;  /* 0x0000000801007387 */ /* 0x0001e20000100a00 */
[----:B------:R-:W-:Y:S02]  /*0140*/  IMAD.MOV.U32 R12, RZ, RZ, -0x23270784 ;  /* 0xdcd8f87cff0c7424 */ /* 0x000fe400078e00ff */
[----:B------:R-:W-:Y:S01]  /*0150*/  IMAD.MOV.U32 R13, RZ, RZ, -0x79aed88 ;  /* 0xf8651278ff0d7424 */ /* 0x000fe200078e00ff */
[----:B------:R0:W-:Y:S01]  /*0160*/  STL.64 [R1+0x8], R10 ;  /* 0x0000080a01007387 */ /* 0x0001e20000100a00 */
[----:B------:R-:W-:Y:S01]  /*0170*/  IMAD R0, R3, UR6, R0 ;  /* 0x0000000603007c24 */ /* 0x000fe2000f8e0200 */
[----:B------:R-:W1:Y:S01]  /*0180*/  LDCU.64 UR6, c[0x0][0x358] ;  /* 0x00006b00ff0677ac */ /* 0x000e620008000a00 */
[----:B------:R-:W-:Y:S01]  /*0190*/  IMAD.MOV.U32 R6, RZ, RZ, -0x975f8c ;  /* 0xff68a074ff067424 */ /* 0x000fe200078e00ff */
[----:B------:R0:W-:Y:S01]  /*01a0*/  STL.64 [R1+0x10], R12 ;  /* 0x0000100c01007387 */ /* 0x0001e20000100a00 */
[----:B------:R-:W-:Y:S01]  /*01b0*/  IMAD.MOV.U32 R2, RZ, RZ, -0x12697946 ;  /* 0xed9686baff027424 */ /* 0x000fe200078e00ff */
[----:B------:R-:W-:Y:S01]  /*01c0*/  ISETP.NE.AND P0, PT, R0, RZ, PT ;  /* 0x000000ff0000720c */ /* 0x000fe20003f05270 */
[----:B------:R-:W-:-:S12]  /*01d0*/  IMAD.MOV.U32 R5, RZ, RZ, -0x79aed88 ;  /* 0xf8651278ff057424 */ /* 0x000fd800078e00ff */
[----:B0-----:R-:W-:Y:S05]  /*01e0*/  @!P0 BRA `(.L_x_1) ;  /* 0x0000002400548947 */ /* 0x001fea0003800000 */
[----:B------:R-:W-:Y:S02]  /*01f0*/  IMAD.MOV.U32 R12, RZ, RZ, RZ ;  /* 0x000000ffff0c7224 */ /* 0x000fe400078e00ff */
[----:B------:R-:W-:Y:S02]  /*0200*/  IMAD.MOV.U32 R6, RZ, RZ, -0x975f8c ;  /* 0xff68a074ff067424 */ /* 0x000fe400078e00ff */
[----:B------:R-:W-:Y:S02]  /*0210*/  IMAD.MOV.U32 R11, RZ, RZ, R0 ;  /* 0x000000ffff0b7224 */ /* 0x000fe400078e0000 */
[----:B------:R-:W-:Y:S02]  /*0220*/  IMAD.MOV.U32 R10, RZ, RZ, RZ ;  /* 0x000000ffff0a7224 */ /* 0x000fe400078e00ff */
[----:B------:R-:W-:Y:S02]  /*0230*/  IMAD.MOV.U32 R2, RZ, RZ, -0x12697946 ;  /* 0xed9686baff027424 */ /* 0x000fe400078e00ff */
[----:B------:R-:W-:-:S07]  /*0240*/  IMAD.MOV.U32 R5, RZ, RZ, -0x79aed88 ;  /* 0xf8651278ff057424 */ /* 0x000fce00078e00ff */
.L_x_10:
[----:B0-----:R-:W-:Y:S01]  /*0250*/  LOP3.LUT R3, R11, 0x3, RZ, 0xc0, !PT ;  /* 0x000000030b037812 */ /* 0x001fe200078ec0ff */
[----:B------:R-:W-:Y:S03]  /*0260*/  BSSY.RECONVERGENT B1, `(.L_x_2) ;  /* 0x0000247000017945 */ /* 0x000fe60003800200 */
[----:B------:R-:W-:-:S04]  /*0270*/  ISETP.NE.U32.AND P0, PT, R3, RZ, PT ;  /* 0x000000ff0300720c */ /* 0x000fc80003f05070 */
[----:B------:R-:W-:-:S13]  /*0280*/  ISETP.NE.AND.EX P0, PT, RZ, RZ, PT, P0 ;  /* 0x000000ffff00720c */ /* 0x000fda0003f05300 */
[----:B------:R-:W-:Y:S05]  /*0290*/  @!P0 BRA `(.L_x_3) ;  /* 0x00000024000c8947 */ /* 0x000fea0003800000 */
[----:B------:R-:W0:Y:S01]  /*02a0*/  LDC.64 R8, c[0x4][RZ] ;  /* 0x01000000ff087b82 */ /* 0x000e220000000a00 */
[----:B------:R-:W-:Y:S01]  /*02b0*/  IMAD.MOV.U32 R6, RZ, RZ, RZ ;  /* 0x000000ffff067224 */ /* 0x000fe200078e00ff */
[----:B------:R-:W-:Y:S01]  /*02c0*/  CS2R R4, SRZ ;  /* 0x0000000000047805 */ /* 0x000fe2000001ff00 */
[----:B------:R-:W-:Y:S01]  /*02d0*/  IMAD.MOV.U32 R16, RZ, RZ, RZ ;  /* 0x000000ffff107224 */ /* 0x000fe200078e00ff */
[----:B------:R-:W-:Y:S01]  /*02e0*/  CS2R R2, SRZ ;  /* 0x0000000000027805 */ /* 0x000fe2000001ff00 */
[----:B0-----:R-:W-:-:S07]  /*02f0*/  IMAD.WIDE.U32 R8, R12, 0xc80, R8 ;  /* 0x00000c800c087825 */ /* 0x001fce00078e0008 */
.L_x_5:
[----:B------:R-:W-:-:S06]  /*0300*/  IMAD R7, R16, 0x4, R1 ;  /* 0x0000000410077824 */ /* 0x000fcc00078e0201 */
[----:B------:R-:W5:Y:S01]  /*0310*/  LDL R7, [R7+0x4] ;  /* 0x0000040007077983 */ /* 0x000f620000100800 */
[----:B------:R-:W-:-:S05]  /*0320*/  UMOV UR4, URZ ;  /* 0x000000ff00047c82 */ /* 0x000fca0008000000 */
.L_x_4:
[----:B-----5:R-:W-:Y:S01]  /*0330*/  SHF.R.U32.HI R21, RZ, UR4, R7 ;  /* 0x00000004ff157c19 */ /* 0x020fe20008011607 */
[----:B------:R-:W-:-:S03]  /*0340*/  IMAD.SHL.U32 R13, R16, 0x20, RZ ;  /* 0x00000020100d7824 */ /* 0x000fc600078e00ff */
[----:B------:R-:W-:Y:S01]  /*0350*/  LOP3.LUT R14, R21, 0x1, RZ, 0xc0, !PT ;  /* 0x00000001150e7812 */ /* 0x000fe200078ec0ff */
[----:B------:R-:W-:-:S03]  /*0360*/  VIADD R13, R13, UR4 ;  /* 0x000000040d0d7c36 */ /* 0x000fc60008000000 */
[----:B------:R-:W-:Y:S01]  /*0370*/  ISETP.NE.U32.AND P0, PT, R14, 0x1, PT ;  /* 0x000000010e00780c */ /* 0x000fe20003f05070 */
[----:B------:R-:W-:-:S03]  /*0380*/  IMAD R13, R13, 0x5, RZ ;  /* 0x000000050d0d7824 */ /* 0x000fc600078e02ff */
[----:B------:R-:W-:Y:S01]  /*0390*/  R2P PR, R21, 0x7e ;  /* 0x0000007e15007804 */ /* 0x000fe20000000000 */
[----:B------:R-:W-:-:S08]  /*03a0*/  IMAD.WIDE.U32 R14, R13, 0x4, R8 ;  /* 0x000000040d0e7825 */ /* 0x000fd000078e0008 */
[----:B-1----:R-:W2:Y:S04]  /*03b0*/  @!P0 LDG.E R13, desc[UR6][R14.64] ;  /* 0x000000060e0d8981 */ /* 0x002ea8000c1e1900 */
[----:B------:R-:W3:Y:S04]  /*03c0*/  @P1 LDG.E R17, desc[UR6][R14.64+0x14] ;  /* 0x000014060e111981 */ /* 0x000ee8000c1e1900 */
[----:B------:R-:W4:Y:S04]  /*03d0*/  @P2 LDG.E R19, desc[UR6][R14.64+0x28] ;  /* 0x000028060e132981 */ /* 0x000f28000c1e1900 */
[----:B------:R-:W4:Y:S04]  /*03e0*/  @P3 LDG.E R23, desc[UR6][R14.64+0x3c] ;  /* 0x00003c060e173981 */ /* 0x000f28000c1e1900 */
[----:B------:R-:W4:Y:S04]  /*03f0*/  @!P0 LDG.E R18, desc[UR6][R14.64+0x8] ;  /* 0x000008060e128981 */ /* 0x000f28000c1e1900 */
[----:B------:R-:W4:Y:S04]  /*0400*/  @P4 LDG.E R25, desc[UR6][R14.64+0x50] ;  /* 0x000050060e194981 */ /* 0x000f28000c1e1900 */
[----:B------:R-:W4:Y:S04]  /*0410*/  @!P0 LDG.E R20, desc[UR6][R14.64+0x10] ;  /* 0x000010060e148981 */ /* 0x000f28000c1e1900 */
[----:B------:R-:W4:Y:S04]  /*0420*/  @P1 LDG.E R22, desc[UR6][R14.64+0x1c] ;  /* 0x00001c060e161981 */ /* 0x000f28000c1e1900 */
[----:B------:R-:W4:Y:S04]  /*0430*/  @P1 LDG.E R24, desc[UR6][R14.64+0x24] ;  /* 0x000024060e181981 */ /* 0x000f28000c1e1900 */
[----:B------:R-:W4:Y:S01]  /*0440*/  @P6 LDG.E R27, desc[UR6][R14.64+0x78] ;  /* 0x000078060e1b6981 */ /* 0x000f22000c1e1900 */
[----:B--2---:R-:W-:-:S03]  /*0450*/  @!P0 LOP3.LUT R6, R6, R13, RZ, 0x3c, !PT ;  /* 0x0000000d06068212 */ /* 0x004fc600078e3cff */
[----:B------:R-:W2:Y:S01]  /*0460*/  @!P0 LDG.E R13, desc[UR6][R14.64+0x4] ;  /* 0x000004060e0d8981 */ /* 0x000ea2000c1e1900 */
[----:B---3--:R-:W-:-:S03]  /*0470*/  @P1 LOP3.LUT R6, R6, R17, RZ, 0x3c, !PT ;  /* 0x0000001106061212 */ /* 0x008fc600078e3cff */
[----:B------:R-:W3:Y:S01]  /*0480*/  @!P0 LDG.E R17, desc[UR6][R14.64+0xc] ;  /* 0x00000c060e118981 */ /* 0x000ee2000c1e1900 */
[----:B----4-:R-:W-:-:S03]  /*0490*/  @P2 LOP3.LUT R6, R6, R19, RZ, 0x3c, !PT ;  /* 0x0000001306062212 */ /* 0x010fc600078e3cff */
[----:B------:R-:W4:Y:S01]  /*04a0*/  @P1 LDG.E R19, desc[UR6][R14.64+0x18] ;  /* 0x000018060e131981 */ /* 0x000f22000c1e1900 */
[----:B------:R-:W-:-:S03]  /*04b0*/  @P3 LOP3.LUT R6, R6, R23, RZ, 0x3c, !PT ;  /* 0x0000001706063212 */ /* 0x000fc600078e3cff */
[----:B------:R-:W4:Y:S01]  /*04c0*/  @P5 LDG.E R23, desc[UR6][R14.64+0x64] ;  /* 0x000064060e175981 */ /* 0x000f22000c1e1900 */
[----:B------:R-:W-:-:S03]  /*04d0*/  @!P0 LOP3.LUT R3, R3, R18, RZ, 0x3c, !PT ;  /* 0x0000001203038212 */ /* 0x000fc600078e3cff */
[----:B------:R-:W4:Y:S01]  /*04e0*/  @P2 LDG.E R18, desc[UR6][R14.64+0x30] ;  /* 0x000030060e122981 */ /* 0x000f22000c1e1900 */
[----:B------:R-:W-:-:S03]  /*04f0*/  @P4 LOP3.LUT R6, R6, R25, RZ, 0x3c, !PT ;  /* 0x0000001906064212 */ /* 0x000fc600078e3cff */
[----:B------:R-:W4:Y:S01]  /*0500*/  @P3 LDG.E R25, desc[UR6][R14.64+0x48] ;  /* 0x000048060e193981 */ /* 0x000f22000c1e1900 */
[----:B------:R-:W-:-:S03]  /*0510*/  @!P0 LOP3.LUT R5, R5, R20, RZ, 0x3c, !PT ;  /* 0x0000001405058212 */ /* 0x000fc600078e3cff */
[----:B------:R-:W4:Y:S01]  /*0520*/  @P2 LDG.E R20, desc[UR6][R14.64+0x38] ;  /* 0x000038060e142981 */ /* 0x000f22000c1e1900 */
[----:B------:R-:W-:-:S03]  /*0530*/  @P1 LOP3.LUT R3, R3, R22, RZ, 0x3c, !PT ;  /* 0x0000001603031212 */ /* 0x000fc600078e3cff */
[----:B------:R-:W4:Y:S01]  /*0540*/  @P3 LDG.E R22, desc[UR6][R14.64+0x44] ;  /* 0x000044060e163981 */ /* 0x000f22000c1e1900 */
[----:B--2---:R-:W-:-:S03]  /*0550*/  @!P0 LOP3.LUT R2, R2, R13, RZ, 0x3c, !PT ;  /* 0x0000000d02028212 */ /* 0x004fc600078e3cff */
[----:B------:R-:W2:Y:S01]  /*0560*/  @P1 LDG.E R13, desc[UR6][R14.64+0x20] ;  /* 0x000020060e0d1981 */ /* 0x000ea2000c1e1900 */
[----:B---3--:R-:W-:-:S03]  /*0570*/  @!P0 LOP3.LUT R4, R4, R17, RZ, 0x3c, !PT ;  /* 0x0000001104048212 */ /* 0x008fc600078e3cff */
[----:B------:R-:W3:Y:S01]  /*0580*/  @P2 LDG.E R17, desc[UR6][R14.64+0x2c] ;  /* 0x00002c060e112981 */ /* 0x000ee2000c1e1900 */
[----:B----4-:R-:W-:-:S03]  /*0590*/  @P1 LOP3.LUT R2, R2, R19, RZ, 0x3c, !PT ;  /* 0x0000001302021212 */ /* 0x010fc600078e3cff */
[----:B------:R-:W4:Y:S01]  /*05a0*/  @P2 LDG.E R19, desc[UR6][R14.64+0x34] ;  /* 0x000034060e132981 */ /* 0x000f22000c1e1900 */
[----:B------:R-:W-:-:S03]  /*05b0*/  @P5 LOP3.LUT R6, R6, R23, RZ, 0x3c, !PT ;  /* 0x0000001706065212 */ /* 0x000fc600078e3cff */
[----:B------:R-:W4:Y:S01]  /*05c0*/  @P3 LDG.E R23, desc[UR6][R14.64+0x40] ;  /* 0x000040060e173981 */ /* 0x000f22000c1e1900 */
[----:B------:R-:W-:Y:S02]  /*05d0*/  @P1 LOP3.LUT R5, R5, R24, RZ, 0x3c, !PT ;  /* 0x0000001805051212 */ /* 0x000fe400078e3cff */
[----:B------:R-:W-:Y:S01]  /*05e0*/  @P2 LOP3.LUT R3, R3, R18, RZ, 0x3c, !PT ;  /* 0x0000001203032212 */ /* 0x000fe200078e3cff */
[----:B------:R-:W4:Y:S04]  /*05f0*/  @P5 LDG.E R24, desc[UR6][R14.64+0x6c] ;  /* 0x00006c060e185981 */ /* 0x000f28000c1e1900 */
[----:B------:R-:W4:Y:S01]  /*0600*/  @P3 LDG.E R18, desc[UR6][R14.64+0x4c] ;  /* 0x00004c060e123981 */ /* 0x000f22000c1e1900 */
[----:B------:R-:W-:-:S03]  /*0610*/  @P2 LOP3.LUT R5, R5, R20, RZ, 0x3c, !PT ;  /* 0x0000001405052212 */ /* 0x000fc600078e3cff */
[----:B------:R-:W4:Y:S01]  /*0620*/  @P4 LDG.E R20, desc[UR6][R14.64+0x58] ;  /* 0x000058060e144981 */ /* 0x000f22000c1e1900 */
[----:B------:R-:W-:-:S03]  /*0630*/  @P3 LOP3.LUT R3, R3, R22, RZ, 0x3c, !PT ;  /* 0x0000001603033212 */ /* 0x000fc600078e3cff */
[----:B------:R-:W4:Y:S01]  /*0640*/  @P4 LDG.E R22, desc[UR6][R14.64+0x60] ;  /* 0x000060060e164981 */ /* 0x000f22000c1e1900 */
[----:B--2---:R-:W-:-:S03]  /*0650*/  @P1 LOP3.LUT R4, R4, R13, RZ, 0x3c, !PT ;  /* 0x0000000d04041212 */ /* 0x004fc600078e3cff */
[----:B------:R-:W2:Y:S01]  /*0660*/  @P4 LDG.E R13, desc[UR6][R14.64+0x54] ;  /* 0x000054060e0d4981 */ /* 0x000ea2000c1e1900 */
[----:B---3--:R-:W-:-:S03]  /*0670*/  @P2 LOP3.LUT R2, R2, R17, RZ, 0x3c, !PT ;  /* 0x0000001102022212 */ /* 0x008fc600078e3cff */
[----:B------:R-:W3:Y:S01]  /*0680*/  @P4 LDG.E R17, desc[UR6][R14.64+0x5c] ;  /* 0x00005c060e114981 */ /* 0x000ee2000c1e1900 */
[----:B----4-:R-:W-:-:S03]  /*0690*/  @P2 LOP3.LUT R4, R4, R19, RZ, 0x3c, !PT ;  /* 0x0000001304042212 */ /* 0x010fc600078e3cff */
[----:B------:R-:W4:Y:S01]  /*06a0*/  @P5 LDG.E R19, desc[UR6][R14.64+0x68] ;  /* 0x000068060e135981 */ /* 0x000f22000c1e1900 */
[----:B------:R-:W-:-:S03]  /*06b0*/  @P3 LOP3.LUT R2, R2, R23, RZ, 0x3c, !PT ;  /* 0x0000001702023212 */ /* 0x000fc600078e3cff */
[----:B------:R-:W4:Y:S01]  /*06c0*/  @P5 LDG.E R23, desc[UR6][R14.64+0x70] ;  /* 0x000070060e175981 */ /* 0x000f22000c1e1900 */
[----:B------:R-:W-:Y:S02]  /*06d0*/  LOP3.LUT P0, RZ, R21, 0x80, RZ, 0xc0, !PT ;  /* 0x0000008015ff7812 */ /* 0x000fe4000780c0ff */
[----:B------:R-:W-:Y:S02]  /*06e0*/  @P3 LOP3.LUT R4, R4, R25, RZ, 0x3c, !PT ;  /* 0x0000001904043212 */ /* 0x000fe400078e3cff */
[----:B------:R-:W-:Y:S02]  /*06f0*/  @P3 LOP3.LUT R5, R5, R18, RZ, 0x3c, !PT ;  /* 0x0000001205053212 */ /* 0x000fe400078e3cff */
[----:B------:R-:W4:Y:S01]  /*0700*/  @P5 LDG.E R18, desc[UR6][R14.64+0x74] ;  /* 0x000074060e125981 */ /* 0x000f22000c1e1900 */
[----:B------:R-:W-:-:S03]  /*0710*/  @P4 LOP3.LUT R3, R3, R20, RZ, 0x3c, !PT ;  /* 0x0000001403034212 */ /* 0x000fc600078e3cff */
[----:B------:R-:W4:Y:S01]  /*0720*/  @P6 LDG.E R20, desc[UR6][R14.64+0x80] ;  /* 0x000080060e146981 */ /* 0x000f22000c1e1900 */
[----:B------:R-:W-:-:S03]  /*0730*/  @P4 LOP3.LUT R5, R5, R22, RZ, 0x3c, !PT ;  /* 0x0000001605054212 */ /* 0x000fc600078e3cff */
[----:B------:R-:W4:Y:S01]  /*0740*/  @P6 LDG.E R22, desc[UR6][R14.64+0x88] ;  /* 0x000088060e166981 */ /* 0x000f22000c1e1900 */
[----:B------:R-:W-:-:S03]  /*0750*/  @P5 LOP3.LUT R3, R3, R24, RZ, 0x3c, !PT ;  /* 0x0000001803035212 */ /* 0x000fc600078e3cff */
[----:B------:R-:W4:Y:S04]  /*0760*/  @P0 LDG.E R25, desc[UR6][R14.64+0x8c] ;  /* 0x00008c060e190981 */ /* 0x000f28000c1e1900 */
[----:B------:R-:W4:Y:S04]  /*0770*/  @P0 LDG.E R24, desc[UR6][R14.64+0x94] ;  /* 0x000094060e180981 */ /* 0x000f28000c1e1900 */
        /* <DEDUP_REMOVED lines=9> */
[----:B------:R-:W-:Y:S02]  /*0810*/  @P6 LOP3.LUT R6, R6, R27, RZ, 0x3c, !PT ;  /* 0x0000001b06066212 */ /* 0x000fe400078e3cff */
[----:B------:R-:W-:Y:S02]  /*0820*/  @P5 LOP3.LUT R5, R5, R18, RZ, 0x3c, !PT ;  /* 0x0000001205055212 */ /* 0x000fe400078e3cff */
[----:B------:R-:W-:Y:S02]  /*0830*/  @P6 LOP3.LUT R3, R3, R20, RZ, 0x3c, !PT ;  /* 0x0000001403036212 */ /* 0x000fe400078e3cff */
[----:B------:R-:W-:Y:S02]  /*0840*/  @P6 LOP3.LUT R5, R5, R22, RZ, 0x3c, !PT ;  /* 0x0000001605056212 */ /* 0x000fe400078e3cff */
[----:B------:R-:W-:Y:S02]  /*0850*/  @P0 LOP3.LUT R6, R6, R25, RZ, 0x3c, !PT ;  /* 0x0000001906060212 */ /* 0x000fe400078e3cff */
[----:B------:R-:W-:-:S02]  /*0860*/  @P0 LOP3.LUT R3, R3, R24, RZ, 0x3c, !PT ;  /* 0x0000001803030212 */ /* 0x000fc400078e3cff */
[----:B------:R-:W-:Y:S02]  /*0870*/  @P0 LOP3.LUT R5, R5, R26, RZ, 0x3c, !PT ;  /* 0x0000001a05050212 */ /* 0x000fe400078e3cff */
[----:B--2---:R-:W-:Y:S02]  /*0880*/  @P6 LOP3.LUT R2, R2, R13, RZ, 0x3c, !PT ;  /* 0x0000000d02026212 */ /* 0x004fe400078e3cff */
[----:B---3--:R-:W-:Y:S02]  /*0890*/  @P6 LOP3.LUT R4, R4, R17, RZ, 0x3c, !PT ;  /* 0x0000001104046212 */ /* 0x008fe400078e3cff */
[----:B----4-:R-:W-:Y:S02]  /*08a0*/  @P0 LOP3.LUT R2, R2, R19, RZ, 0x3c, !PT ;  /* 0x0000001302020212 */ /* 0x010fe400078e3cff */
[----:B------:R-:W-:Y:S02]  /*08b0*/  @P0 LOP3.LUT R4, R4, R23, RZ, 0x3c, !PT ;  /* 0x0000001704040212 */ /* 0x000fe400078e3cff */
[----:B------:R-:W-:-:S13]  /*08c0*/  R2P PR, R21.B1, 0x7f ;  /* 0x0000007f15007804 */ /* 0x000fda0000001000 */
[----:B------:R-:W2:Y:S04]  /*08d0*/  @P0 LDG.E R20, desc[UR6][R14.64+0xb0] ;  /* 0x0000b0060e140981 */ /* 0x000ea8000c1e1900 */
[----:B------:R-:W3:Y:S04]  /*08e0*/  @P0 LDG.E R19, desc[UR6][R14.64+0xa0] ;  /* 0x0000a0060e130981 */ /* 0x000ee8000c1e1900 */
[----:B------:R-:W4:Y:S04]  /*08f0*/  @P0 LDG.E R23, desc[UR6][R14.64+0xa4] ;  /* 0x0000a4060e170981 */ /* 0x000f28000c1e1900 */
        /* <DEDUP_REMOVED lines=18> */
[----:B------:R-:W-:Y:S01]  /*0a20*/  LOP3.LUT P0, RZ, R21, 0x8000, RZ, 0xc0, !PT ;  /* 0x0000800015ff7812 */ /* 0x000fe2000780c0ff */
[----:B------:R-:W4:Y:S04]  /*0a30*/  @P2 LDG.E R25, desc[UR6][R14.64+0xcc] ;  /* 0x0000cc060e192981 */ /* 0x000f28000c1e1900 */
[----:B------:R-:W4:Y:S01]  /*0a40*/  @P1 LDG.E R21, desc[UR6][R14.64+0xb8] ;  /* 0x0000b8060e151981 */ /* 0x000f22000c1e1900 */
[----:B------:R-:W-:-:S03]  /*0a50*/  @P1 LOP3.LUT R6, R6, R27, RZ, 0x3c, !PT ;  /* 0x0000001b06061212 */ /* 0x000fc600078e3cff */
[----:B------:R-:W4:Y:S01]  /*0a60*/  @P6 LDG.E R27, desc[UR6][R14.64+0x118] ;  /* 0x000118060e1b6981 */ /* 0x000f22000c1e1900 */
[----:B------:R-:W-:-:S03]  /*0a70*/  @P2 LOP3.LUT R6, R6, R29, RZ, 0x3c, !PT ;  /* 0x0000001d06062212 */ /* 0x000fc600078e3cff */
[----:B------:R-:W4:Y:S01]  /*0a80*/  @P0 LDG.E R28, desc[UR6][R14.64+0x13c] ;  /* 0x00013c060e1c0981 */ /* 0x000f22000c1e1900 */
[----:B------:R-:W-:-:S03]  /*0a90*/  @P3 LOP3.LUT R6, R6, R17, RZ, 0x3c, !PT ;  /* 0x0000001106063212 */ /* 0x000fc600078e3cff */
[----:B------:R-:W4:Y:S01]  /*0aa0*/  @P2 LDG.E R17, desc[UR6][R14.64+0xd4] ;  /* 0x0000d4060e112981 */ /* 0x000f22000c1e1900 */
[----:B------:R-:W-:Y:S02]  /*0ab0*/  @P4 LOP3.LUT R6, R6, R13, RZ, 0x3c, !PT ;  /* 0x0000000d06064212 */ /* 0x000fe400078e3cff */
[----:B------:R-:W-:Y:S01]  /*0ac0*/  @P1 LOP3.LUT R5, R5, R22, RZ, 0x3c, !PT ;  /* 0x0000001605051212 */ /* 0x000fe200078e3cff */
[----:B------:R-:W4:Y:S04]  /*0ad0*/  @P5 LDG.E R13, desc[UR6][R14.64+0x108] ;  /* 0x000108060e0d5981 */ /* 0x000f28000c1e1900 */
[----:B------:R-:W4:Y:S01]  /*0ae0*/  @P3 LDG.E R22, desc[UR6][R14.64+0xe4] ;  /* 0x0000e4060e163981 */ /* 0x000f22000c1e1900 */
[----:B--2---:R-:W-:-:S03]  /*0af0*/  @P1 LOP3.LUT R3, R3, R20, RZ, 0x3c, !PT ;  /* 0x0000001403031212 */ /* 0x004fc600078e3cff */
[----:B------:R-:W2:Y:S01]  /*0b00*/  @P4 LDG.E R20, desc[UR6][R14.64+0x100] ;  /* 0x000100060e144981 */ /* 0x000ea2000c1e1900 */
[----:B---3--:R-:W-:Y:S02]  /*0b10*/  @P5 LOP3.LUT R6, R6, R19, RZ, 0x3c, !PT ;  /* 0x0000001306065212 */ /* 0x008fe400078e3cff */
[----:B------:R-:W-:Y:S01]  /*0b20*/  @P2 LOP3.LUT R3, R3, R24, RZ, 0x3c, !PT ;  /* 0x0000001803032212 */ /* 0x000fe200078e3cff */
[----:B------:R-:W3:Y:S01]  /*0b30*/  @P3 LDG.E R19, desc[UR6][R14.64+0xe0] ;  /* 0x0000e0060e133981 */ /* 0x000ee2000c1e1900 */
[----:B----4-:R-:W-:-:S03]  /*0b40*/  @P1 LOP3.LUT R4, R4, R23, RZ, 0x3c, !PT ;  /* 0x0000001704041212 */ /* 0x010fc600078e3cff */
[----:B------:R-:W4:Y:S04]  /*0b50*/  @P3 LDG.E R24, desc[UR6][R14.64+0xec] ;  /* 0x0000ec060e183981 */ /* 0x000f28000c1e1900 */
[----:B------:R-:W2:Y:S01]  /*0b60*/  @P4 LDG.E R23, desc[UR6][R14.64+0xf4] ;  /* 0x0000f4060e174981 */ /* 0x000ea2000c1e1900 */
[----:B------:R-:W-:-:S03]  /*0b70*/  @P1 LOP3.LUT R2, R2, R21, RZ, 0x3c, !PT ;  /* 0x0000001502021212 */ /* 0x000fc600078e3cff */
[----:B------:R-:W2:Y:S01]  /*0b80*/  @P3 LDG.E R21, desc[UR6][R14.64+0xe8] ;  /* 0x0000e8060e153981 */ /* 0x000ea2000c1e1900 */
[----:B------:R-:W-:Y:S02]  /*0b90*/  @P2 LOP3.LUT R5, R5, R18, RZ, 0x3c, !PT ;  /* 0x0000001205052212 */ /* 0x000fe400078e3cff */
[----:B------:R-:W-:Y:S01]  /*0ba0*/  @P2 LOP3.LUT R2, R2, R25, RZ, 0x3c, !PT ;  /* 0x0000001902022212 */ /* 0x000fe200078e3cff */
[----:B------:R-:W2:Y:S04]  /*0bb0*/  @P5 LDG.E R18, desc[UR6][R14.64+0x10c] ;  /* 0x00010c060e125981 */ /* 0x000ea8000c1e1900 */
[----:B------:R-:W2:Y:S01]  /*0bc0*/  @P4 LDG.E R25, desc[UR6][R14.64+0xfc] ;  /* 0x0000fc060e194981 */ /* 0x000ea2000c1e1900 */
[----:B------:R-:W-:-:S03]  /*0bd0*/  @P2 LOP3.LUT R4, R4, R17, RZ, 0x3c, !PT ;  /* 0x0000001104042212 */ /* 0x000fc600078e3cff */
[----:B------:R-:W2:Y:S01]  /*0be0*/  @P5 LDG.E R17, desc[UR6][R14.64+0x110] ;  /* 0x000110060e115981 */ /* 0x000ea2000c1e1900 */
[----:B------:R-:W-:-:S03]  /*0bf0*/  @P3 LOP3.LUT R3, R3, R22, RZ, 0x3c, !PT ;  /* 0x0000001603033212 */ /* 0x000fc600078e3cff */
[----:B------:R-:W2:Y:S01]  /*0c00*/  @P5 LDG.E R22, desc[UR6][R14.64+0x114] ;  /* 0x000114060e165981 */ /* 0x000ea2000c1e1900 */
[----:B------:R-:W-:Y:S02]  /*0c10*/  @P6 LOP3.LUT R6, R6, R27, RZ, 0x3c, !PT ;  /* 0x0000001b06066212 */ /* 0x000fe400078e3cff */
[----:B------:R-:W-:Y:S01]  /*0c20*/  @P4 LOP3.LUT R3, R3, R26, RZ, 0x3c, !PT ;  /* 0x0000001a03034212 */ /* 0x000fe200078e3cff */
[----:B------:R-:W2:Y:S04]  /*0c30*/  @P0 LDG.E R27, desc[UR6][R14.64+0x12c] ;  /* 0x00012c060e1b0981 */ /* 0x000ea8000c1e1900 */
[----:B------:R-:W2:Y:S01]  /*0c40*/  @P0 LDG.E R26, desc[UR6][R14.64+0x134] ;  /* 0x000134060e1a0981 */ /* 0x000ea2000c1e1900 */
[----:B---3--:R-:W-:-:S03]  /*0c50*/  @P3 LOP3.LUT R2, R2, R19, RZ, 0x3c, !PT ;  /* 0x0000001302023212 */ /* 0x008fc600078e3cff */
[----:B------:R-:W3:Y:S01]  /*0c60*/  @P6 LDG.E R19, desc[UR6][R14.64+0x11c] ;  /* 0x00011c060e136981 */ /* 0x000ee2000c1e1900 */
[----:B----4-:R-:W-:-:S03]  /*0c70*/  @P3 LOP3.LUT R5, R5, R24, RZ, 0x3c, !PT ;  /* 0x0000001805053212 */ /* 0x010fc600078e3cff */
[----:B------:R-:W4:Y:S01]  /*0c80*/  @P6 LDG.E R24, desc[UR6][R14.64+0x128] ;  /* 0x000128060e186981 */ /* 0x000f22000c1e1900 */
[----:B--2---:R-:W-:Y:S02]  /*0c90*/  @P4 LOP3.LUT R2, R2, R23, RZ, 0x3c, !PT ;  /* 0x0000001702024212 */ /* 0x004fe400078e3cff */
[----:B------:R-:W-:Y:S01]  /*0ca0*/  @P4 LOP3.LUT R5, R5, R20, RZ, 0x3c, !PT ;  /* 0x0000001405054212 */ /* 0x000fe200078e3cff */
[----:B------:R-:W2:Y:S01]  /*0cb0*/  @P0 LDG.E R23, desc[UR6][R14.64+0x138] ;  /* 0x000138060e170981 */ /* 0x000ea2000c1e1900 */
[----:B------:R-:W-:-:S03]  /*0cc0*/  @P5 LOP3.LUT R2, R2, R13, RZ, 0x3c, !PT ;  /* 0x0000000d02025212 */ /* 0x000fc600078e3cff */
[----:B------:R-:W2:Y:S01]  /*0cd0*/  @P6 LDG.E R20, desc[UR6][R14.64+0x120] ;  /* 0x000120060e146981 */ /* 0x000ea2000c1e1900 */
[----:B------:R-:W-:-:S03]  /*0ce0*/  @P3 LOP3.LUT R4, R4, R21, RZ, 0x3c, !PT ;  /* 0x0000001504043212 */ /* 0x000fc600078e3cff */
[----:B------:R-:W2:Y:S04]  /*0cf0*/  @P6 LDG.E R21, desc[UR6][R14.64+0x124] ;  /* 0x000124060e156981 */ /* 0x000ea8000c1e1900 */
[----:B------:R-:W2:Y:S01]  /*0d00*/  @P0 LDG.E R13, desc[UR6][R14.64+0x130] ;  /* 0x000130060e0d0981 */ /* 0x000ea2000c1e1900 */
[----:B------:R-:W-:Y:S01]  /*0d10*/  UIADD3 UR4, UPT, UPT, UR4, 0x10, URZ ;  /* 0x0000001004047890 */ /* 0x000fe2000fffe0ff */
[----:B------:R-:W-:-:S03]  /*0d20*/  @P4 LOP3.LUT R4, R4, R25, RZ, 0x3c, !PT ;  /* 0x0000001904044212 */ /* 0x000fc600078e3cff */
[----:B------:R-:W-:Y:S01]  /*0d30*/  UISETP.NE.AND UP0, UPT, UR4, 0x20, UPT ;  /* 0x000000200400788c */ /* 0x000fe2000bf05270 */
[----:B------:R-:W-:Y:S02]  /*0d40*/  @P5 LOP3.LUT R3, R3, R18, RZ, 0x3c, !PT ;  /* 0x0000001203035212 */ /* 0x000fe400078e3cff */
[----:B------:R-:W-:Y:S02]  /*0d50*/  @P5 LOP3.LUT R4, R4, R17, RZ, 0x3c, !PT ;  /* 0x0000001104045212 */ /* 0x000fe400078e3cff */
[----:B------:R-:W-:Y:S02]  /*0d60*/  @P5 LOP3.LUT R5, R5, R22, RZ, 0x3c, !PT ;  /* 0x0000001605055212 */ /* 0x000fe400078e3cff */
[----:B------:R-:W-:Y:S02]  /*0d70*/  @P0 LOP3.LUT R6, R6, R27, RZ, 0x3c, !PT ;  /* 0x0000001b06060212 */ /* 0x000fe400078e3cff */
[----:B---3--:R-:W-:Y:S02]  /*0d80*/  @P6 LOP3.LUT R2, R2, R19, RZ, 0x3c, !PT ;  /* 0x0000001302026212 */ /* 0x008fe400078e3cff */
[----:B----4-:R-:W-:-:S04]  /*0d90*/  @P6 LOP3.LUT R5, R5, R24, RZ, 0x3c, !PT ;  /* 0x0000001805056212 */ /* 0x010fc800078e3cff */
[----:B------:R-:W-:Y:S02]  /*0da0*/  @P0 LOP3.LUT R5, R5, R28, RZ, 0x3c, !PT ;  /* 0x0000001c05050212 */ /* 0x000fe400078e3cff */
[----:B--2---:R-:W-:Y:S02]  /*0db0*/  @P6 LOP3.LUT R3, R3, R20, RZ, 0x3c, !PT ;  /* 0x0000001403036212 */ /* 0x004fe400078e3cff */
[----:B------:R-:W-:Y:S02]  /*0dc0*/  @P6 LOP3.LUT R4, R4, R21, RZ, 0x3c, !PT ;  /* 0x0000001504046212 */ /* 0x000fe400078e3cff */
[----:B------:R-:W-:Y:S02]  /*0dd0*/  @P0 LOP3.LUT R3, R3, R26, RZ, 0x3c, !PT ;  /* 0x0000001a03030212 */ /* 0x000fe400078e3cff */
[----:B------:R-:W-:Y:S02]  /*0de0*/  @P0 LOP3.LUT R2, R2, R13, RZ, 0x3c, !PT ;  /* 0x0000000d02020212 */ /* 0x000fe400078e3cff */
[----:B------:R-:W-:Y:S01]  /*0df0*/  @P0 LOP3.LUT R4, R4, R23, RZ, 0x3c, !PT ;  /* 0x0000001704040212 */ /* 0x000fe200078e3cff */
[----:B------:R-:W-:Y:S06]  /*0e00*/  BRA.U UP0, `(.L_x_4) ;  /* 0xfffffff500487547 */ /* 0x000fec000b83ffff */
[----:B------:R-:W-:-:S05]  /*0e10*/  VIADD R16, R16, 0x1 ;  /* 0x0000000110107836 */ /* 0x000fca0000000000 */
[----:B------:R-:W-:-:S13]  /*0e20*/  ISETP.NE.AND P0, PT, R16, 0x5, PT ;  /* 0x000000051000780c */ /* 0x000fda0003f05270 */
[----:B------:R-:W-:Y:S05]  /*0e30*/  @P0 BRA `(.L_x_5) ;  /* 0xfffffff400300947 */ /* 0x000fea000383ffff */
[----:B------:R-:W-:Y:S01]  /*0e40*/  LOP3.LUT R7, R11, 0x3, RZ, 0xc0, !PT ;  /* 0x000000030b077812 */ /* 0x000fe200078ec0ff */
[----:B------:R0:W-:Y:S03]  /*0e50*/  STL.64 [R1+0x8], R2 ;  /* 0x0000080201007387 */ /* 0x0001e60000100a00 */
[----:B------:R-:W-:Y:S01]  /*0e60*/  ISETP.NE.U32.AND P0, PT, R7, 0x1, PT ;  /* 0x000000010700780c */ /* 0x000fe20003f05070 */
[----:B------:R0:W-:Y:S03]  /*0e70*/  STL.64 [R1+0x10], R4 ;  /* 0x0000100401007387 */ /* 0x0001e60000100a00 */
[----:B------:R-:W-:Y:S01]  /*0e80*/  ISETP.NE.AND.EX P0, PT, RZ, RZ, PT, P0 ;  /* 0x000000ffff00720c */ /* 0x000fe20003f05300 */
[----:B------:R0:W-:-:S12]  /*0e90*/  STL [R1+0x4], R6 ;  /* 0x0000040601007387 */ /* 0x0001d80000100800 */
[----:B0-----:R-:W-:Y:S05]  /*0ea0*/  @!P0 BRA `(.L_x_3) ;  /* 0x0000001800088947 */ /* 0x001fea0003800000 */
[----:B------:R-:W-:Y:S01]  /*0eb0*/  UMOV UR4, URZ ;  /* 0x000000ff00047c82 */ /* 0x000fe20008000000 */
[----:B------:R-:W-:Y:S01]  /*0ec0*/  UMOV UR5, URZ ;  /* 0x000000ff00057c82 */ /* 0x000fe20008000000 */
[----:B------:R-:W-:Y:S02]  /*0ed0*/  IMAD.MOV.U32 R6, RZ, RZ, RZ ;  /* 0x000000ffff067224 */ /* 0x000fe400078e00ff */
[----:B------:R-:W-:Y:S02]  /*0ee0*/  IMAD.MOV.U32 R16, RZ, RZ, RZ ;  /* 0x000000ffff107224 */ /* 0x000fe400078e00ff */
[----:B------:R-:W-:Y:S02]  /*0ef0*/  IMAD.MOV.U32 R4, RZ, RZ, RZ ;  /* 0x000000ffff047224 */ /* 0x000fe400078e00ff */
[----:B------:R-:W-:Y:S02]  /*0f00*/  IMAD.MOV.U32 R3, RZ, RZ, RZ ;  /* 0x000000ffff037224 */ /* 0x000fe400078e00ff */
[----:B------:R-:W-:-:S02]  /*0f10*/  IMAD.U32 R5, RZ, RZ, UR4 ;  /* 0x00000004ff057e24 */ /* 0x000fc4000f8e00ff */
[----:B------:R-:W-:-:S07]  /*0f20*/  IMAD.U32 R2, RZ, RZ, UR5 ;  /* 0x00000005ff027e24 */ /* 0x000fce000f8e00ff */
.L_x_7:
[----:B------:R-:W-:-:S06]  /*0f30*/  IMAD R7, R16, 0x4, R1 ;  /* 0x0000000410077824 */ /* 0x000fcc00078e0201 */
[----:B------:R-:W5:Y:S01]  /*0f40*/  LDL R7, [R7+0x4] ;  /* 0x0000040007077983 */ /* 0x000f620000100800 */
[----:B------:R-:W-:-:S05]  /*0f50*/  UMOV UR4, URZ ;  /* 0x000000ff00047c82 */ /* 0x000fca0008000000 */
.L_x_6:
        /* <DEDUP_REMOVED lines=8> */
[----:B------:R-:W2:Y:S04]  /*0fe0*/  @!P0 LDG.E R13, desc[UR6][R14.64] ;  /* 0x000000060e0d8981 */ /* 0x000ea8000c1e1900 */
        /* <DEDUP_REMOVED lines=169> */
[----:B------:R0:W-:Y:S03]  /*1a80*/  STL [R1+0x4], R6 ;  /* 0x0000040601007387 */ /* 0x0001e60000100800 */
[----:B------:R-:W-:Y:S01]  /*1a90*/  ISETP.NE.U32.AND P0, PT, R7, 0x3, PT ;  /* 0x000000030700780c */ /* 0x000fe20003f05070 */
[----:B------:R0:W-:Y:S03]  /*1aa0*/  STL.64 [R1+0x8], R2 ;  /* 0x0000080201007387 */ /* 0x0001e60000100a00 */
[----:B------:R-:W-:Y:S01]  /*1ab0*/  ISETP.NE.AND.EX P0, PT, RZ, RZ, PT, P0 ;  /* 0x000000ffff00720c */ /* 0x000fe20003f05300 */
[----:B------:R0:W-:-:S12]  /*1ac0*/  STL.64 [R1+0x10], R4 ;  /* 0x0000100401007387 */ /* 0x0001d80000100a00 */
[----:B0-----:R-:W-:Y:S05]  /*1ad0*/  @P0 BRA `(.L_x_3) ;  /* 0x0000000800fc0947 */ /* 0x001fea0003800000 */
        /* <DEDUP_REMOVED lines=8> */
.L_x_9:
[----:B------:R-:W-:-:S06]  /*1b60*/  IMAD R7, R16, 0x4, R1 ;  /* 0x0000000410077824 */ /* 0x000fcc00078e0201 */
[----:B------:R-:W5:Y:S01]  /*1b70*/  LDL R7, [R7+0x4] ;  /* 0x0000040007077983 */ /* 0x000f620000100800 */
[----:B------:R-:W-:-:S05]  /*1b80*/  UMOV UR4, URZ ;  /* 0x000000ff00047c82 */ /* 0x000fca0008000000 */
.L_x_8:
        /* <DEDUP_REMOVED lines=177> */
[----:B------:R0:W-:Y:S04]  /*26a0*/  STL [R1+0x4], R6 ;  /* 0x0000040601007387 */ /* 0x0001e80000100800 */
[----:B------:R0:W-:Y:S04]  /*26b0*/  STL.64 [R1+0x8], R2 ;  /* 0x0000080201007387 */ /* 0x0001e80000100a00 */
[----:B------:R0:W-:Y:S02]  /*26c0*/  STL.64 [R1+0x10], R4 ;  /* 0x0000100401007387 */ /* 0x0001e40000100a00 */
.L_x_3:
[----:B-1----:R-:W-:Y:S05]  /*26d0*/  BSYNC.RECONVERGENT B1 ;  /* 0x0000000000017941 */ /* 0x002fea0003800200 */
.L_x_2:
[C---:B------:R-:W-:Y:S01]  /*26e0*/  ISETP.GT.U32.AND P0, PT, R11.reuse, 0x3, PT ;  /* 0x000000030b00780c */ /* 0x040fe20003f04070 */
[----:B------:R-:W-:Y:S01]  /*26f0*/  VIADD R12, R12, 0x1 ;  /* 0x000000010c0c7836 */ /* 0x000fe20000000000 */
[--C-:B------:R-:W-:Y:S02]  /*2700*/  SHF.R.U64 R11, R11, 0x2, R10.reuse ;  /* 0x000000020b0b7819 */ /* 0x100fe4000000120a */
[----:B------:R-:W-:Y:S02]  /*2710*/  ISETP.GT.U32.AND.EX P0, PT, R10, RZ, PT, P0 ;  /* 0x000000ff0a00720c */ /* 0x000fe40003f04100 */
[----:B------:R-:W-:-:S11]  /*2720*/  SHF.R.U32.HI R10, RZ, 0x2, R10 ;  /* 0x00000002ff0a7819 */ /* 0x000fd6000001160a */
[----:B------:R-:W-:Y:S05]  /*2730*/  @P0 BRA `(.L_x_10) ;  /* 0xffffffd800c40947 */ /* 0x000fea000383ffff */
.L_x_1:
[----:B-1----:R-:W-:Y:S05]  /*2740*/  BSYNC.RECONVERGENT B0 ;  /* 0x0000000000007941 */ /* 0x002fea0003800200 */
.L_x_0:
[----:B0-----:R-:W-:Y:S01]  /*2750*/  SHF.R.U32.HI R3, RZ, 0x2, R6 ;  /* 0x00000002ff037819 */ /* 0x001fe20000011606 */
[----:B------:R-:W-:Y:S01]  /*2760*/  IMAD.SHL.U32 R4, R5, 0x10, RZ ;  /* 0x0000001005047824 */ /* 0x000fe200078e00ff */
[----:B------:R-:W-:Y:S01]  /*2770*/  BSSY.RECONVERGENT B0, `(.L_x_11) ;  /* 0x000003b000007945 */ /* 0x000fe20003800200 */
[----:B------:R-:W-:Y:S01]  /*2780*/  IMAD.MOV.U32 R9, RZ, RZ, 0x3e055027 ;  /* 0x3e055027ff097424 */ /* 0x000fe200078e00ff */
[----:B------:R-:W-:-:S05]  /*2790*/  LOP3.LUT R3, R3, R6, RZ, 0x3c, !PT ;  /* 0x0000000603037212 */ /* 0x000fca00078e3cff */
[----:B------:R-:W-:-:S05]  /*27a0*/  IMAD.SHL.U32 R6, R3, 0x2, RZ ;  /* 0x0000000203067824 */ /* 0x000fca00078e00ff */
[----:B------:R-:W-:Y:S01]  /*27b0*/  LOP3.LUT R4, R3, R6, R4, 0x96, !PT ;  /* 0x0000000603047212 */ /* 0x000fe200078e9604 */
[----:B------:R-:W-:-:S03]  /*27c0*/  IMAD.MOV.U32 R6, RZ, RZ, 0x2f800000 ;  /* 0x2f800000ff067424 */ /* 0x000fc600078e00ff */
[----:B------:R-:W-:-:S05]  /*27d0*/  LOP3.LUT R5, R4, R5, RZ, 0x3c, !PT ;  /* 0x0000000504057212 */ /* 0x000fca00078e3cff */
[----:B------:R-:W-:-:S05]  /*27e0*/  VIADD R3, R5, 0xd209373c ;  /* 0xd209373c05037836 */ /* 0x000fca0000000000 */
[----:B------:R-:W-:-:S05]  /*27f0*/  I2FP.F32.U32 R3, R3 ;  /* 0x0000000300037245 */ /* 0x000fca0000201000 */
[----:B------:R-:W-:-:S05]  /*2800*/  FFMA R6, R3, R6, 1.1641532182693481445e-10 ;  /* 0x2f00000003067423 */ /* 0x000fca0000000006 */
[----:B------:R-:W-:-:S13]  /*2810*/  FSETP.GEU.AND P0, PT, R6, 1.175494350822287508e-38, PT ;  /* 0x008000000600780b */ /* 0x000fda0003f0e000 */
[----:B------:R-:W-:-:S04]  /*2820*/  @!P0 FMUL R6, R6, 8388608 ;  /* 0x4b00000006068820 */ /* 0x000fc80000400000 */
[----:B------:R-:W-:-:S05]  /*2830*/  VIADD R3, R6, 0xc0d55555 ;  /* 0xc0d5555506037836 */ /* 0x000fca0000000000 */
[----:B------:R-:W-:-:S04]  /*2840*/  LOP3.LUT R7, R3, 0xff800000, RZ, 0xc0, !PT ;  /* 0xff80000003077812 */ /* 0x000fc800078ec0ff */
[----:B------:R-:W-:Y:S01]  /*2850*/  I2FP.F32.S32 R4, R7 ;  /* 0x0000000700047245 */ /* 0x000fe20000201400 */
[----:B------:R-:W-:Y:S02]  /*2860*/  IMAD.IADD R3, R6, 0x1, -R7 ;  /* 0x0000000106037824 */ /* 0x000fe400078e0a07 */
[----:B------:R-:W-:Y:S02]  /*2870*/  IMAD.MOV.U32 R7, RZ, RZ, 0x7f800000 ;  /* 0x7f800000ff077424 */ /* 0x000fe400078e00ff */
[----:B------:R-:W-:-:S04]  /*2880*/  FADD R8, R3, -1 ;  /* 0xbf80000003087421 */ /* 0x000fc80000000000 */
[----:B------:R-:W-:-:S04]  /*2890*/  FFMA R3, R8, -R9, 0.14084610342979431152 ;  /* 0x3e1039f608037423 */ /* 0x000fc80000000809 */
[----:B------:R-:W-:-:S04]  /*28a0*/  FFMA R3, R8, R3, -0.12148627638816833496 ;  /* 0xbdf8cdcc08037423 */ /* 0x000fc80000000003 */
[----:B------:R-:W-:-:S04]  /*28b0*/  FFMA R3, R8, R3, 0.13980610668659210205 ;  /* 0x3e0f295508037423 */ /* 0x000fc80000000003 */
[----:B------:R-:W-:-:S04]  /*28c0*/  FFMA R3, R8, R3, -0.16684235632419586182 ;  /* 0xbe2ad8b908037423 */ /* 0x000fc80000000003 */
[----:B------:R-:W-:-:S04]  /*28d0*/  FFMA R3, R8, R3, 0.20012299716472625732 ;  /* 0x3e4ced0b08037423 */ /* 0x000fc80000000003 */
[----:B------:R-:W-:-:S04]  /*28e0*/  FFMA R3, R8, R3, -0.24999669194221496582 ;  /* 0xbe7fff2208037423 */ /* 0x000fc80000000003 */
[----:B------:R-:W-:-:S04]  /*28f0*/  FFMA R3, R8, R3, 0.33333182334899902344 ;  /* 0x3eaaaa7808037423 */ /* 0x000fc80000000003 */
[----:B------:R-:W-:Y:S01]  /*2900*/  FFMA R9, R8, R3, -0.5 ;  /* 0xbf00000008097423 */ /* 0x000fe20000000003 */
[----:B------:R-:W-:Y:S02]  /*2910*/  FSEL R3, RZ, -23, P0 ;  /* 0xc1b80000ff037808 */ /* 0x000fe40000000000 */
[----:B------:R-:W-:Y:S01]  /*2920*/  ISETP.GT.U32.AND P0, PT, R6, 0x7f7fffff, PT ;  /* 0x7f7fffff0600780c */ /* 0x000fe20003f04070 */
[----:B------:R-:W-:Y:S02]  /*2930*/  FMUL R9, R8, R9 ;  /* 0x0000000908097220 */ /* 0x000fe40000400000 */
[----:B------:R-:W-:Y:S01]  /*2940*/  FFMA R4, R4, 1.1920928955078125e-07, R3 ;  /* 0x3400000004047823 */ /* 0x000fe20000000003 */
[----:B------:R-:W-:Y:S01]  /*2950*/  SHF.R.U32.HI R3, RZ, 0x2, R2 ;  /* 0x00000002ff037819 */ /* 0x000fe20000011602 */
[----:B------:R-:W-:-:S03]  /*2960*/  FFMA R9, R8, R9, R8 ;  /* 0x0000000908097223 */ /* 0x000fc60000000008 */
[----:B------:R-:W-:Y:S01]  /*2970*/  LOP3.LUT R3, R3, R2, RZ, 0x3c, !PT ;  /* 0x0000000203037212 */ /* 0x000fe200078e3cff */
[----:B------:R-:W-:Y:S01]  /*2980*/  FFMA R9, R4, 0.69314718246459960938, R9 ;  /* 0x3f31721804097823 */ /* 0x000fe20000000009 */
[----:B------:R-:W-:-:S03]  /*2990*/  IMAD.SHL.U32 R2, R5, 0x10, RZ ;  /* 0x0000001005027824 */ /* 0x000fc600078e00ff */
[C---:B------:R-:W-:Y:S01]  /*29a0*/  @P0 FFMA R9, R6.reuse, R7, +INF ;  /* 0x7f80000006090423 */ /* 0x040fe20000000007 */
[----:B------:R-:W-:Y:S01]  /*29b0*/  FSETP.NEU.AND P0, PT, R6, RZ, PT ;  /* 0x000000ff0600720b */ /* 0x000fe20003f0d000 */
[----:B------:R-:W-:Y:S02]  /*29c0*/  IMAD.SHL.U32 R4, R3, 0x2, RZ ;  /* 0x0000000203047824 */ /* 0x000fe400078e00ff */
[----:B------:R-:W-:-:S03]  /*29d0*/  FMUL R9, R9, -2 ;  /* 0xc000000009097820 */ /* 0x000fc60000400000 */
[----:B------:R-:W-:Y:S02]  /*29e0*/  LOP3.LUT R2, R3, R4, R2, 0x96, !PT ;  /* 0x0000000403027212 */ /* 0x000fe400078e9602 */
[----:B------:R-:W-:Y:S02]  /*29f0*/  FSEL R6, R9, +INF , P0 ;  /* 0x7f80000009067808 */ /* 0x000fe40000000000 */
[----:B------:R-:W-:Y:S02]  /*2a00*/  LOP3.LUT R2, R2, R5, RZ, 0x3c, !PT ;  /* 0x0000000502027212 */ /* 0x000fe400078e3cff */
[----:B------:R0:W1:Y:S01]  /*2a10*/  MUFU.RSQ R5, R6 ;  /* 0x0000000600057308 */ /* 0x0000620000001400 */
[----:B------:R-:W-:Y:S02]  /*2a20*/  VIADD R3, R6, 0xf3000000 ;  /* 0xf300000006037836 */ /* 0x000fe40000000000 */
[----:B------:R-:W-:-:S03]  /*2a30*/  VIADD R2, R2, 0xd20ebf01 ;  /* 0xd20ebf0102027836 */ /* 0x000fc60000000000 */
[----:B------:R-:W-:Y:S01]  /*2a40*/  ISETP.GT.U32.AND P0, PT, R3, 0x727fffff, PT ;  /* 0x727fffff0300780c */ /* 0x000fe20003f04070 */
[----:B------:R-:W-:Y:S01]  /*2a50*/  IMAD.MOV.U32 R3, RZ, RZ, 0x30c90fdb ;  /* 0x30c90fdbff037424 */ /* 0x000fe200078e00ff */
[----:B------:R-:W-:-:S05]  /*2a60*/  I2FP.F32.U32 R2, R2 ;  /* 0x0000000200027245 */ /* 0x000fca0000201000 */
[----:B------:R-:W-:-:S06]  /*2a70*/  FFMA R10, R2, R3, 7.314590599882819788e-10 ;  /* 0x30490fdb020a7423 */ /* 0x000fcc0000000003 */
[----:B01----:R-:W-:Y:S05]  /*2a80*/  @!P0 BRA `(.L_x_12) ;  /* 0x0000000000148947 */ /* 0x003fea0003800000 */
[----:B------:R-:W-:Y:S01]  /*2a90*/  IMAD.MOV.U32 R2, RZ, RZ, R6 ;  /* 0x000000ffff027224 */ /* 0x000fe200078e0006 */
[----:B------:R-:W-:-:S07]  /*2aa0*/  MOV R9, 0x2ac0 ;  /* 0x00002ac000097802 */ /* 0x000fce0000000f00 */
[----:B------:R-:W-:Y:S05]  /*2ab0*/  CALL.REL.NOINC `($__internal_0_$__cuda_sm20_sqrt_rn_f32_slowpath) ;  /* 0x0000000000b07944 */ /* 0x000fea0003c00000 */
[----:B------:R-:W-:Y:S01]  /*2ac0*/  IMAD.MOV.U32 R3, RZ, RZ, R2 ;  /* 0x000000ffff037224 */ /* 0x000fe200078e0002 */
[----:B------:R-:W-:Y:S06]  /*2ad0*/  BRA `(.L_x_13) ;  /* 0x0000000000107947 */ /* 0x000fec0003800000 */
.L_x_12:
[----:B------:R-:W-:Y:S01]  /*2ae0*/  FMUL.FTZ R3, R6, R5 ;  /* 0x0000000506037220 */ /* 0x000fe20000410000 */
[----:B------:R-:W-:-:S03]  /*2af0*/  FMUL.FTZ R4, R5, 0.5 ;  /* 0x3f00000005047820 */ /* 0x000fc60000410000 */
[----:B------:R-:W-:-:S04]  /*2b00*/  FFMA R2, -R3, R3, R6 ;  /* 0x0000000303027223 */ /* 0x000fc80000000106 */
[----:B------:R-:W-:-:S07]  /*2b10*/  FFMA R3, R2, R4, R3 ;  /* 0x0000000402037223 */ /* 0x000fce0000000003 */
.L_x_13:
[----:B------:R-:W-:Y:S05]  /*2b20*/  BSYNC.RECONVERGENT B0 ;  /* 0x0000000000007941 */ /* 0x000fea0003800200 */
.L_x_11:
[----:B------:R-:W0:Y:S01]  /*2b30*/  LDCU UR4, c[0x0][0x384] ;  /* 0x00007080ff0477ac */ /* 0x000e220008000800 */
[----:B------:R-:W-:-:S06]  /*2b40*/  FMUL.RZ R4, R10, 0.15915493667125701904 ;  /* 0x3e22f9830a047820 */ /* 0x000fcc000040c000 */
[----:B------:R-:W1:Y:S01]  /*2b50*/  MUFU.SIN R4, R4 ;  /* 0x0000000400047308 */ /* 0x000e620000000400 */
[----:B0-----:R-:W-:Y:S01]  /*2b60*/  I2FP.F32.S32 R5, UR4 ;  /* 0x0000000400057c45 */ /* 0x001fe20008201400 */
[----:B------:R-:W-:Y:S02]  /*2b70*/  UMOV UR4, 0x40000000 ;  /* 0x4000000000047882 */ /* 0x000fe40000000000 */
[----:B------:R-:W-:-:S04]  /*2b80*/  IMAD.U32 R8, RZ, RZ, UR4 ;  /* 0x00000004ff087e24 */ /* 0x000fc8000f8e00ff */
[----:B------:R-:W0:Y:S01]  /*2b90*/  MUFU.RCP R2, R5 ;  /* 0x0000000500027308 */ /* 0x000e220000001000 */
[----:B-1----:R-:W-:-:S07]  /*2ba0*/  FMUL R3, R4, R3 ;  /* 0x0000000304037220 */ /* 0x002fce0000400000 */
[----:B------:R-:W1:Y:S01]  /*2bb0*/  FCHK P0, R8, R5 ;  /* 0x0000000508007302 */ /* 0x000e620000000000 */
[----:B0-----:R-:W-:-:S04]  /*2bc0*/  FFMA R7, -R5, R2, 1 ;  /* 0x3f80000005077423 */ /* 0x001fc80000000102 */
[----:B------:R-:W-:-:S04]  /*2bd0*/  FFMA R2, R2, R7, R2 ;  /* 0x0000000702027223 */ /* 0x000fc80000000002 */
[----:B------:R-:W-:-:S04]  /*2be0*/  FFMA R6, R2, 2, RZ ;  /* 0x4000000002067823 */ /* 0x000fc800000000ff */
[----:B------:R-:W-:-:S04]  /*2bf0*/  FFMA R7, -R5, R6, 2 ;  /* 0x4000000005077423 */ /* 0x000fc80000000106 */
[----:B------:R-:W-:Y:S01]  /*2c00*/  FFMA R2, R2, R7, R6 ;  /* 0x0000000702027223 */ /* 0x000fe20000000006 */
[----:B-1----:R-:W-:Y:S06]  /*2c10*/  @!P0 BRA `(.L_x_14) ;  /* 0x00000000000c8947 */ /* 0x002fec0003800000 */
[----:B------:R-:W-:-:S07]  /*2c20*/  MOV R4, 0x2c40 ;  /* 0x00002c4000047802 */ /* 0x000fce0000000f00 */
[----:B------:R-:W-:Y:S05]  /*2c30*/  CALL.REL.NOINC `($__internal_1_$__cuda_sm3x_div_rn_noftz_f32_slowpath) ;  /* 0x0000000000ac7944 */ /* 0x000fea0003c00000 */
[----:B------:R-:W-:-:S07]  /*2c40*/  IMAD.MOV.U32 R2, RZ, RZ, R8 ;  /* 0x000000ffff027224 */ /* 0x000fce00078e0008 */
.L_x_14:
[----:B------:R-:W-:Y:S01]  /*2c50*/  VIADD R4, R2, 0xf3000000 ;  /* 0xf300000002047836 */ /* 0x000fe20000000000 */
[----:B------:R0:W1:Y:S04]  /*2c60*/  MUFU.RSQ R7, R2 ;  /* 0x0000000200077308 */ /* 0x0000680000001400 */
[----:B------:R-:W-:-:S13]  /*2c70*/  ISETP.GT.U32.AND P0, PT, R4, 0x727fffff, PT ;  /* 0x727fffff0400780c */ /* 0x000fda0003f04070 */
[----:B01----:R-:W-:Y:S05]  /*2c80*/  @!P0 BRA `(.L_x_15) ;  /* 0x0000000000148947 */ /* 0x003fea0003800000 */
[----:B------:R-:W-:Y:S01]  /*2c90*/  BSSY.RECONVERGENT B0, `(.L_x_16) ;  /* 0x0000003000007945 */ /* 0x000fe20003800200 */
[----:B------:R-:W-:-:S07]  /*2ca0*/  MOV R9, 0x2cc0 ;  /* 0x00002cc000097802 */ /* 0x000fce0000000f00 */
[----:B------:R-:W-:Y:S05]  /*2cb0*/  CALL.REL.NOINC `($__internal_0_$__cuda_sm20_sqrt_rn_f32_slowpath) ;  /* 0x0000000000307944 */ /* 0x000fea0003c00000 */
[----:B------:R-:W-:Y:S05]  /*2cc0*/  BSYNC.RECONVERGENT B0 ;  /* 0x0000000000007941 */ /* 0x000fea0003800200 */
.L_x_16:
[----:B------:R-:W-:Y:S05]  /*2cd0*/  BRA `(.L_x_17) ;  /* 0x0000000000107947 */ /* 0x000fea0003800000 */
.L_x_15:
[C---:B------:R-:W-:Y:S01]  /*2ce0*/  FMUL.FTZ R5, R7.reuse, R2 ;  /* 0x0000000207057220 */ /* 0x040fe20000410000 */
[----:B------:R-:W-:-:S03]  /*2cf0*/  FMUL.FTZ R4, R7, 0.5 ;  /* 0x3f00000007047820 */ /* 0x000fc60000410000 */
[----:B------:R-:W-:-:S04]  /*2d00*/  FFMA R2, -R5, R5, R2 ;  /* 0x0000000505027223 */ /* 0x000fc80000000102 */
[----:B------:R-:W-:-:S07]  /*2d10*/  FFMA R2, R2, R4, R5 ;  /* 0x0000000402027223 */ /* 0x000fce0000000005 */
.L_x_17:
[----:B------:R-:W0:Y:S01]  /*2d20*/  LDCU.64 UR4, c[0x0][0x388] ;  /* 0x00007100ff0477ac */ /* 0x000e220008000a00 */
[----:B------:R-:W-:Y:S01]  /*2d30*/  FMUL R3, R3, R2 ;  /* 0x0000000203037220 */ /* 0x000fe20000400000 */
[----:B0-----:R-:W-:-:S04]  /*2d40*/  LEA R4, P0, R0, UR4, 0x2 ;  /* 0x0000000400047c11 */ /* 0x001fc8000f8010ff */
[----:B------:R-:W-:-:S05]  /*2d50*/  LEA.HI.X R5, R0, UR5, RZ, 0x2, P0 ;  /* 0x0000000500057c11 */ /* 0x000fca00080f14ff */
[----:B------:R-:W-:Y:S01]  /*2d60*/  STG.E desc[UR6][R4.64], R3 ;  /* 0x0000000304007986 */ /* 0x000fe2000c101906 */
[----:B------:R-:W-:Y:S05]  /*2d70*/  EXIT ;  /* 0x000000000000794d */ /* 0x000fea0003800000 */
        .weak           $__internal_0_$__cuda_sm20_sqrt_rn_f32_slowpath
        .type           $__internal_0_$__cuda_sm20_sqrt_rn_f32_slowpath,@function
        .size           $__internal_0_$__cuda_sm20_sqrt_rn_f32_slowpath,($__internal_1_$__cuda_sm3x_div_rn_noftz_f32_slowpath - $__internal_0_$__cuda_sm20_sqrt_rn_f32_slowpath)
$__internal_0_$__cuda_sm20_sqrt_rn_f32_slowpath:
[----:B------:R-:W-:-:S13]  /*2d80*/  LOP3.LUT P0, RZ, R2, 0x7fffffff, RZ, 0xc0, !PT ;  /* 0x7fffffff02ff7812 */ /* 0x000fda000780c0ff */
[----:B------:R-:W-:Y:S01]  /*2d90*/  @!P0 IMAD.MOV.U32 R4, RZ, RZ, R2 ;  /* 0x000000ffff048224 */ /* 0x000fe200078e0002 */
[----:B------:R-:W-:Y:S06]  /*2da0*/  @!P0 BRA `(.L_x_18) ;  /* 0x0000000000408947 */ /* 0x000fec0003800000 */
[----:B------:R-:W-:-:S13]  /*2db0*/  FSETP.GEU.FTZ.AND P0, PT, R2, RZ, PT ;  /* 0x000000ff0200720b */ /* 0x000fda0003f1e000 */
[----:B------:R-:W-:Y:S01]  /*2dc0*/  @!P0 IMAD.MOV.U32 R4, RZ, RZ, 0x7fffffff ;  /* 0x7fffffffff048424 */ /* 0x000fe200078e00ff */
[----:B------:R-:W-:Y:S06]  /*2dd0*/  @!P0 BRA `(.L_x_18) ;  /* 0x0000000000348947 */ /* 0x000fec0003800000 */
[----:B------:R-:W-:-:S13]  /*2de0*/  FSETP.GTU.FTZ.AND P0, PT, |R2|, +INF , PT ;  /* 0x7f8000000200780b */ /* 0x000fda0003f1c200 */
[----:B------:R-:W-:Y:S01]  /*2df0*/  @P0 FADD.FTZ R4, R2, 1 ;  /* 0x3f80000002040421 */ /* 0x000fe20000010000 */
[----:B------:R-:W-:Y:S06]  /*2e00*/  @P0 BRA `(.L_x_18) ;  /* 0x0000000000280947 */ /* 0x000fec0003800000 */
[----:B------:R-:W-:-:S13]  /*2e10*/  FSETP.NEU.FTZ.AND P0, PT, |R2|, +INF , PT ;  /* 0x7f8000000200780b */ /* 0x000fda0003f1d200 */
[----:B------:R-:W-:-:S04]  /*2e20*/  @P0 FFMA R5, R2, 1.84467440737095516160e+19, RZ ;  /* 0x5f80000002050823 */ /* 0x000fc800000000ff */
[----:B------:R-:W0:Y:S02]  /*2e30*/  @P0 MUFU.RSQ R4, R5 ;  /* 0x0000000500040308 */ /* 0x000e240000001400 */
[----:B0-----:R-:W-:Y:S01]  /*2e40*/  @P0 FMUL.FTZ R6, R5, R4 ;  /* 0x0000000405060220 */ /* 0x001fe20000410000 */
[----:B------:R-:W-:Y:S01]  /*2e50*/  @P0 FMUL.FTZ R8, R4, 0.5 ;  /* 0x3f00000004080820 */ /* 0x000fe20000410000 */
[----:B------:R-:W-:Y:S02]  /*2e60*/  @!P0 IMAD.MOV.U32 R4, RZ, RZ, R2 ;  /* 0x000000ffff048224 */ /* 0x000fe400078e0002 */
[----:B------:R-:W-:-:S04]  /*2e70*/  @P0 FADD.FTZ R7, -R6, -RZ ;  /* 0x800000ff06070221 */ /* 0x000fc80000010100 */
[----:B------:R-:W-:-:S04]  /*2e80*/  @P0 FFMA R7, R6, R7, R5 ;  /* 0x0000000706070223 */ /* 0x000fc80000000005 */
[----:B------:R-:W-:-:S04]  /*2e90*/  @P0 FFMA R7, R7, R8, R6 ;  /* 0x0000000807070223 */ /* 0x000fc80000000006 */
[----:B------:R-:W-:-:S07]  /*2ea0*/  @P0 FMUL.FTZ R4, R7, 2.3283064365386962891e-10 ;  /* 0x2f80000007040820 */ /* 0x000fce0000410000 */
.L_x_18:
[----:B------:R-:W-:Y:S02]  /*2eb0*/  IMAD.MOV.U32 R2, RZ, RZ, R4 ;  /* 0x000000ffff027224 */ /* 0x000fe400078e0004 */
[----:B------:R-:W-:Y:S02]  /*2ec0*/  IMAD.MOV.U32 R4, RZ, RZ, R9 ;  /* 0x000000ffff047224 */ /* 0x000fe400078e0009 */
[----:B------:R-:W-:-:S04]  /*2ed0*/  IMAD.MOV.U32 R5, RZ, RZ, 0x0 ;  /* 0x00000000ff057424 */ /* 0x000fc800078e00ff */
[----:B------:R-:W-:Y:S05]  /*2ee0*/  RET.REL.NODEC R4 `(_Z9init_randiiPf) ;  /* 0xffffffd004447950 */ /* 0x000fea0003c3ffff */
        .weak           $__internal_1_$__cuda_sm3x_div_rn_noftz_f32_slowpath
        .type           $__internal_1_$__cuda_sm3x_div_rn_noftz_f32_slowpath,@function
        .size           $__internal_1_$__cuda_sm3x_div_rn_noftz_f32_slowpath,(.L_x_100 - $__internal_1_$__cuda_sm3x_div_rn_noftz_f32_slowpath)
$__internal_1_$__cuda_sm3x_div_rn_noftz_f32_slowpath:
[--C-:B------:R-:W-:Y:S01]  /*2ef0*/  SHF.R.U32.HI R2, RZ, 0x17, R5.reuse ;  /* 0x00000017ff027819 */ /* 0x100fe20000011605 */
[----:B------:R-:W-:-:S03]  /*2f00*/  IMAD.MOV.U32 R8, RZ, RZ, R5 ;  /* 0x000000ffff087224 */ /* 0x000fc600078e0005 */
[----:B------:R-:W-:-:S05]  /*2f10*/  LOP3.LUT R6, R2, 0xff, RZ, 0xc0, !PT ;  /* 0x000000ff02067812 */ /* 0x000fca00078ec0ff */
[----:B------:R-:W-:-:S05]  /*2f20*/  VIADD R9, R6, 0xffffffff ;  /* 0xffffffff06097836 */ /* 0x000fca0000000000 */
[----:B------:R-:W-:-:S13]  /*2f30*/  ISETP.GT.U32.AND P0, PT, R9, 0xfd, PT ;  /* 0x000000fd0900780c */ /* 0x000fda0003f04070 */
[----:B------:R-:W-:Y:S01]  /*2f40*/  @!P0 IMAD.MOV.U32 R7, RZ, RZ, RZ ;  /* 0x000000ffff078224 */ /* 0x000fe200078e00ff */
[----:B------:R-:W-:Y:S06]  /*2f50*/  @!P0 BRA `(.L_x_19) ;  /* 0x0000000000408947 */ /* 0x000fec0003800000 */
[----:B------:R-:W-:Y:S01]  /*2f60*/  FSETP.GTU.FTZ.AND P0, PT, |R5|, +INF , PT ;  /* 0x7f8000000500780b */ /* 0x000fe20003f1c200 */
[----:B------:R-:W-:-:S12]  /*2f70*/  IMAD.MOV.U32 R2, RZ, RZ, R5 ;  /* 0x000000ffff027224 */ /* 0x000fd800078e0005 */
[----:B------:R-:W-:Y:S05]  /*2f80*/  @P0 BRA `(.L_x_20) ;  /* 0x0000000400280947 */ /* 0x000fea0003800000 */
[----:B------:R-:W-:-:S05]  /*2f90*/  IMAD.MOV.U32 R5, RZ, RZ, 0x40000000 ;  /* 0x40000000ff057424 */ /* 0x000fca00078e00ff */
[----:B------:R-:W-:-:S13]  /*2fa0*/  LOP3.LUT P0, RZ, R8, 0x7fffffff, R5, 0xc8, !PT ;  /* 0x7fffffff08ff7812 */ /* 0x000fda000780c805 */
[----:B------:R-:W-:Y:S05]  /*2fb0*/  @!P0 BRA `(.L_x_21) ;  /* 0x0000000400148947 */ /* 0x000fea0003800000 */
[----:B------:R-:W-:Y:S02]  /*2fc0*/  FSETP.NEU.FTZ.AND P0, PT, |R2|, +INF , PT ;  /* 0x7f8000000200780b */ /* 0x000fe40003f1d200 */
[----:B------:R-:W-:-:S04]  /*2fd0*/  LOP3.LUT P1, RZ, R5, 0x7fffffff, RZ, 0xc0, !PT ;  /* 0x7fffffff05ff7812 */ /* 0x000fc8000782c0ff */
[----:B------:R-:W-:-:S13]  /*2fe0*/  PLOP3.LUT P0, PT, P0, P1, PT, 0x2f, 0xf2 ;  /* 0x0000000000f2781c */ /* 0x000fda0000702577 */
[----:B------:R-:W-:Y:S05]  /*2ff0*/  @P0 BRA `(.L_x_22) ;  /* 0x0000000000fc0947 */ /* 0x000fea0003800000 */
[----:B------:R-:W-:-:S13]  /*3000*/  LOP3.LUT P0, RZ, R8, 0x7fffffff, RZ, 0xc0, !PT ;  /* 0x7fffffff08ff7812 */ /* 0x000fda000780c0ff */
[----:B------:R-:W-:Y:S05]  /*3010*/  @!P0 BRA `(.L_x_23) ;  /* 0x0000000000e88947 */ /* 0x000fea0003800000 */
[----:B------:R-:W-:Y:S01]  /*3020*/  ISETP.GE.AND P0, PT, R9, RZ, PT ;  /* 0x000000ff0900720c */ /* 0x000fe20003f06270 */
[----:B------:R-:W-:-:S12]  /*3030*/  IMAD.MOV.U32 R7, RZ, RZ, RZ ;  /* 0x000000ffff077224 */ /* 0x000fd800078e00ff */
[----:B------:R-:W-:Y:S01]  /*3040*/  @!P0 FFMA R8, R2, 1.84467440737095516160e+19, RZ ;  /* 0x5f80000002088823 */ /* 0x000fe200000000ff */
[----:B------:R-:W-:-:S07]  /*3050*/  @!P0 VIADD R7, R7, 0x40 ;  /* 0x0000004007078836 */ /* 0x000fce0000000000 */
.L_x_19:
[----:B------:R-:W-:Y:S01]  /*3060*/  LEA R5, R6, 0xc0800000, 0x17 ;  /* 0xc080000006057811 */ /* 0x000fe200078eb8ff */
[----:B------:R-:W-:Y:S01]  /*3070*/  UMOV UR4, 0x40000000 ;  /* 0x4000000000047882 */ /* 0x000fe20000000000 */
[----:B------:R-:W-:Y:S01]  /*3080*/  IADD3 R6, PT, PT, R7, 0x80, -R6 ;  /* 0x0000008007067810 */ /* 0x000fe20007ffe806 */
[----:B------:R-:W-:Y:S02]  /*3090*/  UIADD3 UR4, UPT, UPT, UR4, -0x800000, URZ ;  /* 0xff80000004047890 */ /* 0x000fe4000fffe0ff */
[----:B------:R-:W-:-:S04]  /*30a0*/  IMAD.IADD R5, R8, 0x1, -R5 ;  /* 0x0000000108057824 */ /* 0x000fc800078e0a05 */
[----:B------:R-:W0:Y:S01]  /*30b0*/  MUFU.RCP R2, R5 ;  /* 0x0000000500027308 */ /* 0x000e220000001000 */
[----:B------:R-:W-:-:S04]  /*30c0*/  FADD.FTZ R9, -R5, -RZ ;  /* 0x800000ff05097221 */ /* 0x000fc80000010100 */
[----:B0-----:R-:W-:-:S04]  /*30d0*/  FFMA R11, R2, R9, 1 ;  /* 0x3f800000020b7423 */ /* 0x001fc80000000009 */
[----:B------:R-:W-:-:S04]  /*30e0*/  FFMA R2, R2, R11, R2 ;  /* 0x0000000b02027223 */ /* 0x000fc80000000002 */
[----:B------:R-:W-:-:S04]  /*30f0*/  FFMA R8, R2, UR4, RZ ;  /* 0x0000000402087c23 */ /* 0x000fc800080000ff */
[----:B------:R-:W-:-:S04]  /*3100*/  FFMA R11, R9, R8, UR4 ;  /* 0x00000004090b7e23 */ /* 0x000fc80008000008 */
[----:B------:R-:W-:-:S04]  /*3110*/  FFMA R11, R2, R11, R8 ;  /* 0x0000000b020b7223 */ /* 0x000fc80000000008 */
[----:B------:R-:W-:-:S04]  /*3120*/  FFMA R10, R9, R11, UR4 ;  /* 0x00000004090a7e23 */ /* 0x000fc8000800000b */
[----:B------:R-:W-:-:S05]  /*3130*/  FFMA R8, R2, R10, R11 ;  /* 0x0000000a02087223 */ /* 0x000fca000000000b */
[----:B------:R-:W-:-:S04]  /*3140*/  SHF.R.U32.HI R5, RZ, 0x17, R8 ;  /* 0x00000017ff057819 */ /* 0x000fc80000011608 */
[----:B------:R-:W-:-:S05]  /*3150*/  LOP3.LUT R5, R5, 0xff, RZ, 0xc0, !PT ;  /* 0x000000ff05057812 */ /* 0x000fca00078ec0ff */
[----:B------:R-:W-:-:S04]  /*3160*/  IMAD.IADD R9, R5, 0x1, R6 ;  /* 0x0000000105097824 */ /* 0x000fc800078e0206 */
[----:B------:R-:W-:-:S05]  /*3170*/  VIADD R5, R9, 0xffffffff ;  /* 0xffffffff09057836 */ /* 0x000fca0000000000 */
[----:B------:R-:W-:-:S13]  /*3180*/  ISETP.GE.U32.AND P0, PT, R5, 0xfe, PT ;  /* 0x000000fe0500780c */ /* 0x000fda0003f06070 */
[----:B------:R-:W-:Y:S05]  /*3190*/  @!P0 BRA `(.L_x_24) ;  /* 0x0000000000808947 */ /* 0x000fea0003800000 */
[----:B------:R-:W-:-:S13]  /*31a0*/  ISETP.GT.AND P0, PT, R9, 0xfe, PT ;  /* 0x000000fe0900780c */ /* 0x000fda0003f04270 */
[----:B------:R-:W-:Y:S05]  /*31b0*/  @P0 BRA `(.L_x_25) ;  /* 0x00000000006c0947 */ /* 0x000fea0003800000 */
[----:B------:R-:W-:-:S13]  /*31c0*/  ISETP.GE.AND P0, PT, R9, 0x1, PT ;  /* 0x000000010900780c */ /* 0x000fda0003f06270 */
[----:B------:R-:W-:Y:S05]  /*31d0*/  @P0 BRA `(.L_x_26) ;  /* 0x0000000000980947 */ /* 0x000fea0003800000 */
[----:B------:R-:W-:Y:S02]  /*31e0*/  ISETP.GE.AND P0, PT, R9, -0x18, PT ;  /* 0xffffffe80900780c */ /* 0x000fe40003f06270 */
[----:B------:R-:W-:-:S11]  /*31f0*/  LOP3.LUT R8, R8, 0x80000000, RZ, 0xc0, !PT ;  /* 0x8000000008087812 */ /* 0x000fd600078ec0ff */
[----:B------:R-:W-:Y:S05]  /*3200*/  @!P0 BRA `(.L_x_26) ;  /* 0x00000000008c8947 */ /* 0x000fea0003800000 */
[CC--:B------:R-:W-:Y:S01]  /*3210*/  FFMA.RZ R5, R2.reuse, R10.reuse, R11 ;  /* 0x0000000a02057223 */ /* 0x0c0fe2000000c00b */
[C---:B------:R-:W-:Y:S01]  /*3220*/  VIADD R7, R9.reuse, 0x20 ;  /* 0x0000002009077836 */ /* 0x040fe20000000000 */
[C---:B------:R-:W-:Y:S02]  /*3230*/  ISETP.NE.AND P2, PT, R9.reuse, RZ, PT ;  /* 0x000000ff0900720c */ /* 0x040fe40003f45270 */
[----:B------:R-:W-:Y:S01]  /*3240*/  ISETP.NE.AND P1, PT, R9, RZ, PT ;  /* 0x000000ff0900720c */ /* 0x000fe20003f25270 */
[----:B------:R-:W-:Y:S01]  /*3250*/  IMAD.MOV R9, RZ, RZ, -R9 ;  /* 0x000000ffff097224 */ /* 0x000fe200078e0a09 */
[----:B------:R-:W-:Y:S01]  /*3260*/  LOP3.LUT R6, R5, 0x7fffff, RZ, 0xc0, !PT ;  /* 0x007fffff05067812 */ /* 0x000fe200078ec0ff */
[CCC-:B------:R-:W-:Y:S01]  /*3270*/  FFMA.RP R5, R2.reuse, R10.reuse, R11.reuse ;  /* 0x0000000a02057223 */ /* 0x1c0fe2000000800b */
[----:B------:R-:W-:Y:S02]  /*3280*/  FFMA.RM R2, R2, R10, R11 ;  /* 0x0000000a02027223 */ /* 0x000fe4000000400b */
[----:B------:R-:W-:-:S03]  /*3290*/  LOP3.LUT R6, R6, 0x800000, RZ, 0xfc, !PT ;  /* 0x0080000006067812 */ /* 0x000fc600078efcff */
[----:B------:R-:W-:Y:S02]  /*32a0*/  FSETP.NEU.FTZ.AND P0, PT, R5, R2, PT ;  /* 0x000000020500720b */ /* 0x000fe40003f1d000 */
[----:B------:R-:W-:Y:S02]  /*32b0*/  SHF.L.U32 R7, R6, R7, RZ ;  /* 0x0000000706077219 */ /* 0x000fe400000006ff */
[----:B------:R-:W-:Y:S02]  /*32c0*/  SEL R5, R9, RZ, P2 ;  /* 0x000000ff09057207 */ /* 0x000fe40001000000 */
[----:B------:R-:W-:Y:S02]  /*32d0*/  ISETP.NE.AND P1, PT, R7, RZ, P1 ;  /* 0x000000ff0700720c */ /* 0x000fe40000f25270 */
[----:B------:R-:W-:Y:S02]  /*32e0*/  SHF.R.U32.HI R5, RZ, R5, R6 ;  /* 0x00000005ff057219 */ /* 0x000fe40000011606 */
[----:B------:R-:W-:-:S02]  /*32f0*/  PLOP3.LUT P0, PT, P0, P1, PT, 0xf8, 0x8f ;  /* 0x00000000008f781c */ /* 0x000fc40000703f70 */
[----:B------:R-:W-:Y:S02]  /*3300*/  SHF.R.U32.HI R7, RZ, 0x1, R5 ;  /* 0x00000001ff077819 */ /* 0x000fe40000011605 */
[----:B------:R-:W-:-:S04]  /*3310*/  SEL R2, RZ, 0x1, !P0 ;  /* 0x00000001ff027807 */ /* 0x000fc80004000000 */
[----:B------:R-:W-:-:S04]  /*3320*/  LOP3.LUT R2, R2, 0x1, R7, 0xf8, !PT ;  /* 0x0000000102027812 */ /* 0x000fc800078ef807 */
[----:B------:R-:W-:-:S05]  /*3330*/  LOP3.LUT R2, R2, R5, RZ, 0xc0, !PT ;  /* 0x0000000502027212 */ /* 0x000fca00078ec0ff */
[----:B------:R-:W-:-:S05]  /*3340*/  IMAD.IADD R7, R7, 0x1, R2 ;  /* 0x0000000107077824 */ /* 0x000fca00078e0202 */
[----:B------:R-:W-:Y:S01]  /*3350*/  LOP3.LUT R8, R7, R8, RZ, 0xfc, !PT ;  /* 0x0000000807087212 */ /* 0x000fe200078efcff */
[----:B------:R-:W-:Y:S06]  /*3360*/  BRA `(.L_x_26) ;  /* 0x0000000000347947 */ /* 0x000fec0003800000 */
.L_x_25:
[----:B------:R-:W-:-:S04]  /*3370*/  LOP3.LUT R8, R8, 0x80000000, RZ, 0xc0, !PT ;  /* 0x8000000008087812 */ /* 0x000fc800078ec0ff */
[----:B------:R-:W-:Y:S01]  /*3380*/  LOP3.LUT R8, R8, 0x7f800000, RZ, 0xfc, !PT ;  /* 0x7f80000008087812 */ /* 0x000fe200078efcff */
[----:B------:R-:W-:Y:S06]  /*3390*/  BRA `(.L_x_26) ;  /* 0x0000000000287947 */ /* 0x000fec0003800000 */
.L_x_24:
[----:B------:R-:W-:Y:S01]  /*33a0*/  IMAD R8, R6, 0x800000, R8 ;  /* 0x0080000006087824 */ /* 0x000fe200078e0208 */
[----:B------:R-:W-:Y:S06]  /*33b0*/  BRA `(.L_x_26) ;  /* 0x0000000000207947 */ /* 0x000fec0003800000 */
.L_x_23:
[----:B------:R-:W-:-:S04]  /*33c0*/  LOP3.LUT R8, R8, 0x80000000, R5, 0x48, !PT ;  /* 0x8000000008087812 */ /* 0x000fc800078e4805 */
[----:B------:R-:W-:Y:S01]  /*33d0*/  LOP3.LUT R8, R8, 0x7f800000, RZ, 0xfc, !PT ;  /* 0x7f80000008087812 */ /* 0x000fe200078efcff */
[----:B------:R-:W-:Y:S06]  /*33e0*/  BRA `(.L_x_26) ;  /* 0x0000000000147947 */ /* 0x000fec0003800000 */
.L_x_22:
[----:B------:R-:W-:Y:S01]  /*33f0*/  LOP3.LUT R8, R8, 0x80000000, R5, 0x48, !PT ;  /* 0x8000000008087812 */ /* 0x000fe200078e4805 */
[----:B------:R-:W-:Y:S06]  /*3400*/  BRA `(.L_x_26) ;  /* 0x00000000000c7947 */ /* 0x000fec0003800000 */
.L_x_21:
[----:B------:R-:W0:Y:S01]  /*3410*/  MUFU.RSQ R8, -QNAN ;  /* 0xffc0000000087908 */ /* 0x000e220000001400 */
[----:B------:R-:W-:Y:S05]  /*3420*/  BRA `(.L_x_26) ;  /* 0x0000000000047947 */ /* 0x000fea0003800000 */
.L_x_20:
[----:B------:R-:W-:-:S07]  /*3430*/  FADD.FTZ R8, R2, 2 ;  /* 0x4000000002087421 */ /* 0x000fce0000010000 */
.L_x_26:
[----:B------:R-:W-:-:S04]  /*3440*/  IMAD.MOV.U32 R5, RZ, RZ, 0x0 ;  /* 0x00000000ff057424 */ /* 0x000fc800078e00ff */
[----:B0-----:R-:W-:Y:S05]  /*3450*/  RET.REL.NODEC R4 `(_Z9init_randiiPf) ;  /* 0xffffffc804e87950 */ /* 0x001fea0003c3ffff */
.L_x_27:
[----:B------:R-:W-:-:S00]  /*3460*/  BRA `(.L_x_27) ;  /* 0xfffffffc00fc7947 */ /* 0x000fc0000383ffff */
[----:B------:R-:W-:-:S00]  /*3470*/  NOP ;  /* 0x0000000000007918 */ /* 0x000fc00000000000 */
        /* <DEDUP_REMOVED lines=8> */
.L_x_100:


//--------------------- .text._Z23cross_entropy_backwardsiiPfS_S_ --------------------------
	.section	.text._Z23cross_entropy_backwardsiiPfS_S_,"ax",@progbits
	.align	128
        .global         _Z23cross_entropy_backwardsiiPfS_S_
        .type           _Z23cross_entropy_backwardsiiPfS_S_,@function
        .size           _Z23cross_entropy_backwardsiiPfS_S_,(.L_x_104 - _Z23cross_entropy_backwardsiiPfS_S_)
        .other          _Z23cross_entropy_backwardsiiPfS_S_,@"STO_CUDA_ENTRY STV_DEFAULT"
_Z23cross_entropy_backwardsiiPfS_S_:
.text._Z23cross_entropy_backwardsiiPfS_S_:
[----:B------:R-:W-:Y:S01]  /*0000*/  LDC R1, c[0x0][0x37c] ;  /* 0x0000df00ff017b82 */ /* 0x000fe20000000800 */
[----:B------:R-:W0:Y:S07]  /*0010*/  S2R R2, SR_TID.Y ;  /* 0x0000000000027919 */ /* 0x000e2e0000002200 */
[----:B------:R-:W1:Y:S01]  /*0020*/  LDC R0, c[0x0][0x360] ;  /* 0x0000d800ff007b82 */ /* 0x000e620000000800 */
[----:B------:R-:W2:Y:S01]  /*0030*/  LDCU.64 UR6, c[0x0][0x380] ;  /* 0x00007000ff0677ac */ /* 0x000ea20008000a00 */
[----:B------:R-:W1:Y:S06]  /*0040*/  S2R R3, SR_TID.X ;  /* 0x0000000000037919 */ /* 0x000e6c0000002100 */
[----:B------:R-:W0:Y:S08]  /*0050*/  S2UR UR5, SR_CTAID.Y ;  /* 0x00000000000579c3 */ /* 0x000e300000002600 */
[----:B------:R-:W0:Y:S08]  /*0060*/  LDC R7, c[0x0][0x364] ;  /* 0x0000d900ff077b82 */ /* 0x000e300000000800 */
[----:B------:R-:W1:Y:S01]  /*0070*/  S2UR UR4, SR_CTAID.X ;  /* 0x00000000000479c3 */ /* 0x000e620000002500 */
[----:B0-----:R-:W-:-:S05]  /*0080*/  IMAD R7, R7, UR5, R2 ;  /* 0x0000000507077c24 */ /* 0x001fca000f8e0202 */
[----:B--2---:R-:W-:Y:S01]  /*0090*/  ISETP.GE.U32.AND P0, PT, R7, UR7, PT ;  /* 0x0000000707007c0c */ /* 0x004fe2000bf06070 */
[----:B-1----:R-:W-:-:S05]  /*00a0*/  IMAD R0, R0, UR4, R3 ;  /* 0x0000000400007c24 */ /* 0x002fca000f8e0203 */
[----:B------:R-:W-:-:S13]  /*00b0*/  ISETP.GE.U32.OR P0, PT, R0, UR6, P0 ;  /* 0x0000000600007c0c */ /* 0x000fda0008706470 */
[----:B------:R-:W-:Y:S05]  /*00c0*/  @P0 EXIT ;  /* 0x000000000000094d */ /* 0x000fea0003800000 */
[----:B------:R-:W0:Y:S01]  /*00d0*/  LDC.64 R2, c[0x0][0x388] ;  /* 0x0000e200ff027b82 */ /* 0x000e220000000a00 */
[----:B------:R-:W1:Y:S01]  /*00e0*/  LDCU.64 UR4, c[0x0][0x358] ;  /* 0x00006b00ff0477ac */ /* 0x000e620008000a00 */
[----:B------:R-:W-:-:S06]  /*00f0*/  IMAD R9, R7, UR6, R0 ;  /* 0x0000000607097c24 */ /* 0x000fcc000f8e0200 */
[----:B------:R-:W2:Y:S08]  /*0100*/  LDC.64 R4, c[0x0][0x390] ;  /* 0x0000e400ff047b82 */ /* 0x000eb00000000a00 */
[----:B------:R-:W3:Y:S01]  /*0110*/  LDC.64 R6, c[0x0][0x398] ;  /* 0x0000e600ff067b82 */ /* 0x000ee20000000a00 */
[----:B0-----:R-:W-:-:S06]  /*0120*/  IMAD.WIDE.U32 R2, R9, 0x4, R2 ;  /* 0x0000000409027825 */ /* 0x001fcc00078e0002 */
[----:B-1----:R-:W4:Y:S01]  /*0130*/  LDG.E R2, desc[UR4][R2.64] ;  /* 0x0000000402027981 */ /* 0x002f22000c1e1900 */
[----:B--2---:R-:W-:-:S06]  /*0140*/  IMAD.WIDE.U32 R4, R9, 0x4, R4 ;  /* 0x0000000409047825 */ /* 0x004fcc00078e0004 */
[----:B------:R-:W4:Y:S01]  /*0150*/  LDG.E R5, desc[UR4][R4.64] ;  /* 0x0000000404057981 */ /* 0x000f22000c1e1900 */
[----:B---3--:R-:W-:-:S04]  /*0160*/  IMAD.WIDE.U32 R6, R9, 0x4, R6 ;  /* 0x0000000409067825 */ /* 0x008fc800078e0006 */
[----:B----4-:R-:W-:-:S05]  /*0170*/  FADD R9, R2, -R5 ;  /* 0x8000000502097221 */ /* 0x010fca0000000000 */
[----:B------:R-:W-:Y:S01]  /*0180*/  STG.E desc[UR4][R6.64], R9 ;  /* 0x0000000906007986 */ /* 0x000fe2000c101904 */
[----:B------:R-:W-:Y:S05]  /*0190*/  EXIT ;  /* 0x000000000000794d */ /* 0x000fea0003800000 */
.L_x_28:
        /* <DEDUP_REMOVED lines=14> */
.L_x_104:


//--------------------- .text._Z13cross_entropyiiPfS_S_ --------------------------
	.section	.text._Z13cross_entropyiiPfS_S_,"ax",@progbits
	.align	128
        .global         _Z13cross_entropyiiPfS_S_
        .type           _Z13cross_entropyiiPfS_S_,@function
        .size           _Z13cross_entropyiiPfS_S_,(.L_x_105 - _Z13cross_entropyiiPfS_S_)
        .other          _Z13cross_entropyiiPfS_S_,@"STO_CUDA_ENTRY STV_DEFAULT"
_Z13cross_entropyiiPfS_S_:
.text._Z13cross_entropyiiPfS_S_:
[----:B------:R-:W-:Y:S01]  /*0000*/  LDC R1, c[0x0][0x37c] ;  /* 0x0000df00ff017b82 */ /* 0x000fe20000000800 */
[----:B------:R-:W0:Y:S07]  /*0010*/  S2R R3, SR_TID.X ;  /* 0x0000000000037919 */ /* 0x000e2e0000002100 */
[----:B------:R-:W0:Y:S01]  /*0020*/  S2UR UR4, SR_CTAID.X ;  /* 0x00000000000479c3 */ /* 0x000e220000002500 */
[----:B------:R-:W1:Y:S07]  /*0030*/  LDCU UR5, c[0x0][0x384] ;  /* 0x00007080ff0577ac */ /* 0x000e6e0008000800 */
[----:B------:R-:W0:Y:S02]  /*0040*/  LDC R0, c[0x0][0x360] ;  /* 0x0000d800ff007b82 */ /* 0x000e240000000800 */
[----:B0-----:R-:W-:-:S05]  /*0050*/  IMAD R0, R0, UR4, R3 ;  /* 0x0000000400007c24 */ /* 0x001fca000f8e0203 */
[----:B-1----:R-:W-:-:S13]  /*0060*/  ISETP.GE.U32.AND P0, PT, R0, UR5, PT ;  /* 0x0000000500007c0c */ /* 0x002fda000bf06070 */
[----:B------:R-:W-:Y:S05]  /*0070*/  @P0 EXIT ;  /* 0x000000000000094d */ /* 0x000fea0003800000 */
[----:B------:R-:W0:Y:S01]  /*0080*/  LDCU UR5, c[0x0][0x380] ;  /* 0x00007000ff0577ac */ /* 0x000e220008000800 */
[----:B------:R-:W-:Y:S01]  /*0090*/  IMAD.MOV.U32 R22, RZ, RZ, RZ ;  /* 0x000000ffff167224 */ /* 0x000fe200078e00ff */
[----:B------:R-:W1:Y:S01]  /*00a0*/  LDCU.64 UR8, c[0x0][0x358] ;  /* 0x00006b00ff0877ac */ /* 0x000e620008000a00 */
[----:B0-----:R-:W-:-:S09]  /*00b0*/  UISETP.GE.AND UP0, UPT, UR5, 0x1, UPT ;  /* 0x000000010500788c */ /* 0x001fd2000bf06270 */
[----:B-1----:R-:W-:Y:S05]  /*00c0*/  BRA.U !UP0, `(.L_x_29) ;  /* 0x0000001508287547 */ /* 0x002fea000b800000 */
[----:B------:R-:W-:Y:S02]  /*00d0*/  UISETP.NE.AND UP0, UPT, UR5, 0x1, UPT ;  /* 0x000000010500788c */ /* 0x000fe4000bf05270 */
[----:B------:R-:W-:Y:S01]  /*00e0*/  IMAD R6, R0, UR5, RZ ;  /* 0x0000000500067c24 */ /* 0x000fe2000f8e02ff */
[----:B------:R-:W-:Y:S01]  /*00f0*/  CS2R R2, SRZ ;  /* 0x0000000000027805 */ /* 0x000fe2000001ff00 */
[----:B------:R-:W-:-:S05]  /*0100*/  UMOV UR4, URZ ;  /* 0x000000ff00047c82 */ /* 0x000fca0008000000 */
[----:B------:R-:W-:Y:S05]  /*0110*/  BRA.U !UP0, `(.L_x_30) ;  /* 0x0000000d08607547 */ /* 0x000fea000b800000 */
[----:B------:R-:W0:Y:S01]  /*0120*/  LDC.64 R2, c[0x0][0x390] ;  /* 0x0000e400ff027b82 */ /* 0x000e220000000a00 */
[----:B------:R-:W-:Y:S01]  /*0130*/  ULOP3.LUT UR4, UR5, 0x7ffffffe, URZ, 0xc0, !UPT ;  /* 0x7ffffffe05047892 */ /* 0x000fe2000f8ec0ff */
[----:B------:R-:W-:Y:S02]  /*0140*/  IMAD.MOV.U32 R22, RZ, RZ, RZ ;  /* 0x000000ffff167224 */ /* 0x000fe400078e00ff */
[----:B------:R-:W-:Y:S01]  /*0150*/  IMAD.MOV.U32 R7, RZ, RZ, R6 ;  /* 0x000000ffff077224 */ /* 0x000fe200078e0006 */
[----:B------:R-:W-:-:S03]  /*0160*/  UIADD3 UR10, UPT, UPT, -UR4, URZ, URZ ;  /* 0x000000ff040a7290 */ /* 0x000fc6000fffe1ff */
[----:B------:R-:W1:Y:S09]  /*0170*/  LDC.64 R4, c[0x0][0x388] ;  /* 0x0000e200ff047b82 */ /* 0x000e720000000a00 */
.L_x_36:
[----:B-1----:R-:W-:-:S05]  /*0180*/  IMAD.WIDE.U32 R10, R7, 0x4, R4 ;  /* 0x00000004070a7825 */ /* 0x002fca00078e0004 */
[----:B--2---:R-:W2:Y:S01]  /*0190*/  LDG.E R12, desc[UR8][R10.64] ;  /* 0x000000080a0c7981 */ /* 0x004ea2000c1e1900 */
[----:B------:R-:W-:Y:S01]  /*01a0*/  UMOV UR6, 0xa0b5ed8d ;  /* 0xa0b5ed8d00067882 */ /* 0x000fe20000000000 */
[----:B------:R-:W-:Y:S01]  /*01b0*/  UMOV UR7, 0x3eb0c6f7 ;  /* 0x3eb0c6f700077882 */ /* 0x000fe20000000000 */
[----:B0-----:R-:W-:Y:S01]  /*01c0*/  IMAD.WIDE.U32 R8, R7, 0x4, R2 ;  /* 0x0000000407087825 */ /* 0x001fe200078e0002 */
[----:B------:R-:W-:Y:S02]  /*01d0*/  UMOV UR5, UR7 ;  /* 0x0000000700057c82 */ /* 0x000fe40008000000 */
[----:B------:R-:W-:Y:S02]  /*01e0*/  MOV R15, UR5 ;  /* 0x00000005000f7c02 */ /* 0x000fe40008000f00 */
[----:B------:R0:W5:Y:S01]  /*01f0*/  LDG.E R23, desc[UR8][R8.64] ;  /* 0x0000000808177981 */ /* 0x000162000c1e1900 */
[----:B------:R-:W-:Y:S01]  /*0200*/  BSSY.RECONVERGENT B0, `(.L_x_31) ;  /* 0x000005b000007945 */ /* 0x000fe20003800200 */
[----:B------:R-:W-:Y:S01]  /*0210*/  IMAD.MOV.U32 R18, RZ, RZ, -0x3ff ;  /* 0xfffffc01ff127424 */ /* 0x000fe200078e00ff */
[----:B--2---:R-:W1:Y:S02]  /*0220*/  F2F.F64.F32 R12, R12 ;  /* 0x0000000c000c7310 */ /* 0x004e640000201800 */
[----:B-1----:R-:W-:Y:S01]  /*0230*/  DSETP.MAX.AND P0, P1, R12, UR6, PT ;  /* 0x000000060c007e2a */ /* 0x002fe2000b90f000 */
[----:B------:R-:W-:-:S05]  /*0240*/  IMAD.MOV.U32 R14, RZ, RZ, R13 ;  /* 0x000000ffff0e7224 */ /* 0x000fca00078e000d */
[----:B------:R-:W-:Y:S01]  /*0250*/  FSEL R11, R14, UR5, P0 ;  /* 0x000000050e0b7c08 */ /* 0x000fe20008000000 */
[----:B------:R-:W-:Y:S02]  /*0260*/  UMOV UR5, UR6 ;  /* 0x0000000600057c82 */ /* 0x000fe40008000000 */
[----:B------:R-:W-:-:S04]  /*0270*/  SEL R10, R12, UR5, P0 ;  /* 0x000000050c0a7c07 */ /* 0x000fc80008000000 */
[----:B------:R-:W-:Y:S01]  /*0280*/  MOV R16, R10 ;  /* 0x0000000a00107202 */ /* 0x000fe20000000f00 */
[----:B0-----:R-:W-:Y:S01]  /*0290*/  IMAD.MOV.U32 R8, RZ, RZ, R10 ;  /* 0x000000ffff087224 */ /* 0x001fe200078e000a */
[----:B------:R-:W-:-:S04]  /*02a0*/  @P1 LOP3.LUT R11, R15, 0x80000, RZ, 0xfc, !PT ;  /* 0x000800000f0b1812 */ /* 0x000fc800078efcff */
[----:B------:R-:W-:Y:S01]  /*02b0*/  ISETP.GT.AND P0, PT, R11, 0xfffff, PT ;  /* 0x000fffff0b00780c */ /* 0x000fe20003f04270 */
[----:B------:R-:W-:Y:S01]  /*02c0*/  IMAD.MOV.U32 R9, RZ, RZ, R11 ;  /* 0x000000ffff097224 */ /* 0x000fe200078e000b */
[----:B------:R-:W-:-:S11]  /*02d0*/  MOV R19, R11 ;  /* 0x0000000b00137202 */ /* 0x000fd60000000f00 */
[----:B------:R-:W-:Y:S01]  /*02e0*/  @!P0 DMUL R8, R8, 1.80143985094819840000e+16 ;  /* 0x4350000008088828 */ /* 0x000fe20000000000 */
[----:B------:R-:W-:-:S09]  /*02f0*/  @!P0 IMAD.MOV.U32 R18, RZ, RZ, -0x435 ;  /* 0xfffffbcbff128424 */ /* 0x000fd200078e00ff */
[----:B------:R-:W-:Y:S02]  /*0300*/  @!P0 IMAD.MOV.U32 R19, RZ, RZ, R9 ;  /* 0x000000ffff138224 */ /* 0x000fe400078e0009 */
[----:B------:R-:W-:Y:S02]  /*0310*/  @!P0 IMAD.MOV.U32 R16, RZ, RZ, R8 ;  /* 0x000000ffff108224 */ /* 0x000fe400078e0008 */
[----:B------:R-:W-:-:S05]  /*0320*/  VIADD R11, R19, 0xffffffff ;  /* 0xffffffff130b7836 */ /* 0x000fca0000000000 */
[----:B------:R-:W-:-:S13]  /*0330*/  ISETP.GT.U32.AND P1, PT, R11, 0x7feffffe, PT ;  /* 0x7feffffe0b00780c */ /* 0x000fda0003f24070 */
[----:B---3--:R-:W-:Y:S05]  /*0340*/  @P1 BRA `(.L_x_32) ;  /* 0x0000000400001947 */ /* 0x008fea0003800000 */
[----:B------:R-:W-:Y:S01]  /*0350*/  LOP3.LUT R8, R19, 0xfffff, RZ, 0xc0, !PT ;  /* 0x000fffff13087812 */ /* 0x000fe200078ec0ff */
[----:B------:R-:W-:Y:S01]  /*0360*/  IMAD.MOV.U32 R14, RZ, RZ, RZ ;  /* 0x000000ffff0e7224 */ /* 0x000fe200078e00ff */
[----:B------:R-:W-:Y:S01]  /*0370*/  UMOV UR12, 0x3ae80f1e ;  /* 0x3ae80f1e000c7882 */ /* 0x000fe20000000000 */
[----:B------:R-:W-:Y:S01]  /*0380*/  IMAD.MOV.U32 R20, RZ, RZ, -0x748574fc ;  /* 0x8b7a8b04ff147424 */ /* 0x000fe200078e00ff */
[----:B------:R-:W-:Y:S01]  /*0390*/  LOP3.LUT R17, R8, 0x3ff00000, RZ, 0xfc, !PT ;  /* 0x3ff0000008117812 */ /* 0x000fe200078efcff */
[----:B------:R-:W-:Y:S01]  /*03a0*/  IMAD.MOV.U32 R21, RZ, RZ, 0x3ed0ee25 ;  /* 0x3ed0ee25ff157424 */ /* 0x000fe200078e00ff */
[----:B------:R-:W-:Y:S01]  /*03b0*/  UMOV UR13, 0x3eb1380b ;  /* 0x3eb1380b000d7882 */ /* 0x000fe20000000000 */
[----:B------:R-:W-:Y:S01]  /*03c0*/  UMOV UR14, 0x80000000 ;  /* 0x80000000000e7882 */ /* 0x000fe20000000000 */
[----:B------:R-:W-:Y:S01]  /*03d0*/  ISETP.GE.U32.AND P0, PT, R17, 0x3ff6a09f, PT ;  /* 0x3ff6a09f1100780c */ /* 0x000fe20003f06070 */
[----:B------:R-:W-:-:S12]  /*03e0*/  UMOV UR15, 0x43300000 ;  /* 0x43300000000f7882 */ /* 0x000fd80000000000 */
[----:B------:R-:W-:-:S05]  /*03f0*/  @P0 VIADD R9, R17, 0xfff00000 ;  /* 0xfff0000011090836 */ /* 0x000fca0000000000 */
[----:B------:R-:W-:-:S06]  /*0400*/  @P0 MOV R17, R9 ;  /* 0x0000000900110202 */ /* 0x000fcc0000000f00 */
[C---:B------:R-:W-:Y:S02]  /*0410*/  DADD R8, R16.reuse, 1 ;  /* 0x3ff0000010087429 */ /* 0x040fe40000000000 */
[----:B------:R-:W-:-:S04]  /*0420*/  DADD R16, R16, -1 ;  /* 0xbff0000010107429 */ /* 0x000fc80000000000 */
[----:B------:R-:W0:Y:S02]  /*0430*/  MUFU.RCP64H R15, R9 ;  /* 0x00000009000f7308 */ /* 0x000e240000001800 */
[----:B0-----:R-:W-:-:S08]  /*0440*/  DFMA R10, -R8, R14, 1 ;  /* 0x3ff00000080a742b */ /* 0x001fd0000000010e */
[----:B------:R-:W-:-:S08]  /*0450*/  DFMA R10, R10, R10, R10 ;  /* 0x0000000a0a0a722b */ /* 0x000fd0000000000a */
[----:B------:R-:W-:-:S08]  /*0460*/  DFMA R14, R14, R10, R14 ;  /* 0x0000000a0e0e722b */ /* 0x000fd0000000000e */
[----:B------:R-:W-:-:S08]  /*0470*/  DMUL R12, R16, R14 ;  /* 0x0000000e100c7228 */ /* 0x000fd00000000000 */
[----:B------:R-:W-:-:S08]  /*0480*/  DFMA R12, R16, R14, R12 ;  /* 0x0000000e100c722b */ /* 0x000fd0000000000c */
[----:B------:R-:W-:-:S08]  /*0490*/  DMUL R10, R12, R12 ;  /* 0x0000000c0c0a7228 */ /* 0x000fd00000000000 */
[----:B------:R-:W-:Y:S01]  /*04a0*/  DFMA R8, R10, UR12, R20 ;  /* 0x0000000c0a087c2b */ /* 0x000fe20008000014 */
[----:B------:R-:W-:Y:S01]  /*04b0*/  UMOV UR12, 0x9f02676f ;  /* 0x9f02676f000c7882 */ /* 0x000fe20000000000 */
[----:B------:R-:W-:Y:S01]  /*04c0*/  UMOV UR13, 0x3ef3b266 ;  /* 0x3ef3b266000d7882 */ /* 0x000fe20000000000 */
[----:B------:R-:W-:Y:S01]  /*04d0*/  LEA.HI R20, R19, R18, RZ, 0xc ;  /* 0x0000001213147211 */ /* 0x000fe200078f60ff */
[----:B------:R-:W-:Y:S01]  /*04e0*/  DADD R18, R16, -R12 ;  /* 0x0000000010127229 */ /* 0x000fe2000000080c */
[----:B------:R-:W-:Y:S02]  /*04f0*/  IMAD.MOV.U32 R21, RZ, RZ, 0x43300000 ;  /* 0x43300000ff157424 */ /* 0x000fe400078e00ff */
[----:B------:R-:W-:Y:S01]  /*0500*/  @P0 IADD3 R20, PT, PT, R20, 0x1, RZ ;  /* 0x0000000114140810 */ /* 0x000fe20007ffe0ff */
[----:B------:R-:W-:Y:S01]  /*0510*/  DFMA R8, R10, R8, UR12 ;  /* 0x0000000c0a087e2b */ /* 0x000fe20008000008 */
[----:B------:R-:W-:Y:S01]  /*0520*/  UMOV UR12, 0xa9ab0956 ;  /* 0xa9ab0956000c7882 */ /* 0x000fe20000000000 */
[----:B------:R-:W-:Y:S01]  /*0530*/  UMOV UR13, 0x3f1745cb ;  /* 0x3f1745cb000d7882 */ /* 0x000fe20000000000 */
[----:B------:R-:W-:Y:S01]  /*0540*/  LOP3.LUT R20, R20, 0x80000000, RZ, 0x3c, !PT ;  /* 0x8000000014147812 */ /* 0x000fe200078e3cff */
[----:B------:R-:W-:-:S04]  /*0550*/  DADD R18, R18, R18 ;  /* 0x0000000012127229 */ /* 0x000fc80000000012 */
[----:B------:R-:W-:Y:S01]  /*0560*/  DFMA R8, R10, R8, UR12 ;  /* 0x0000000c0a087e2b */ /* 0x000fe20008000008 */
[----:B------:R-:W-:Y:S01]  /*0570*/  UMOV UR12, 0x2d1b5154 ;  /* 0x2d1b5154000c7882 */ /* 0x000fe20000000000 */
[----:B------:R-:W-:Y:S01]  /*0580*/  UMOV UR13, 0x3f3c71c7 ;  /* 0x3f3c71c7000d7882 */ /* 0x000fe20000000000 */
[----:B------:R-:W-:Y:S01]  /*0590*/  DADD R20, R20, -UR14 ;  /* 0x8000000e14147e29 */ /* 0x000fe20008000000 */
[----:B------:R-:W-:Y:S01]  /*05a0*/  UMOV UR14, 0xfefa39ef ;  /* 0xfefa39ef000e7882 */ /* 0x000fe20000000000 */
[----:B------:R-:W-:Y:S01]  /*05b0*/  UMOV UR15, 0x3fe62e42 ;  /* 0x3fe62e42000f7882 */ /* 0x000fe20000000000 */
[----:B------:R-:W-:Y:S02]  /*05c0*/  DFMA R18, R16, -R12, R18 ;  /* 0x8000000c1012722b */ /* 0x000fe40000000012 */
[----:B------:R-:W-:Y:S01]  /*05d0*/  DFMA R8, R10, R8, UR12 ;  /* 0x0000000c0a087e2b */ /* 0x000fe20008000008 */
[----:B------:R-:W-:Y:S01]  /*05e0*/  UMOV UR12, 0x923be72d ;  /* 0x923be72d000c7882 */ /* 0x000fe20000000000 */
[----:B------:R-:W-:Y:S01]  /*05f0*/  UMOV UR13, 0x3f624924 ;  /* 0x3f624924000d7882 */ /* 0x000fe20000000000 */
[----:B------:R-:W-:-:S03]  /*0600*/  DFMA R16, R20, UR14, R12 ;  /* 0x0000000e14107c2b */ /* 0x000fc6000800000c */
[----:B------:R-:W-:Y:S02]  /*0610*/  DMUL R18, R14, R18 ;  /* 0x000000120e127228 */ /* 0x000fe40000000000 */
[----:B------:R-:W-:Y:S01]  /*0620*/  DFMA R8, R10, R8, UR12 ;  /* 0x0000000c0a087e2b */ /* 0x000fe20008000008 */
[----:B------:R-:W-:Y:S01]  /*0630*/  UMOV UR12, 0x9999a3c4 ;  /* 0x9999a3c4000c7882 */ /* 0x000fe20000000000 */
[----:B------:R-:W-:-:S06]  /*0640*/  UMOV UR13, 0x3f899999 ;  /* 0x3f899999000d7882 */ /* 0x000fcc0000000000 */
[----:B------:R-:W-:Y:S01]  /*0650*/  DFMA R8, R10, R8, UR12 ;  /* 0x0000000c0a087e2b */ /* 0x000fe20008000008 */
[----:B------:R-:W-:Y:S01]  /*0660*/  UMOV UR12, 0x55555554 ;  /* 0x55555554000c7882 */ /* 0x000fe20000000000 */
[----:B------:R-:W-:-:S06]  /*0670*/  UMOV UR13, 0x3fb55555 ;  /* 0x3fb55555000d7882 */ /* 0x000fcc0000000000 */
[----:B------:R-:W-:Y:S01]  /*0680*/  DFMA R8, R10, R8, UR12 ;  /* 0x0000000c0a087e2b */ /* 0x000fe20008000008 */
[----:B------:R-:W-:Y:S01]  /*0690*/  UMOV UR12, 0xfefa39ef ;  /* 0xfefa39ef000c7882 */ /* 0x000fe20000000000 */
[----:B------:R-:W-:Y:S02]  /*06a0*/  UMOV UR13, 0x3fe62e42 ;  /* 0x3fe62e42000d7882 */ /* 0x000fe40000000000 */
[----:B------:R-:W-:Y:S01]  /*06b0*/  DFMA R14, R20, -UR12, R16 ;  /* 0x8000000c140e7c2b */ /* 0x000fe20008000010 */
[----:B------:R-:W-:Y:S01]  /*06c0*/  UMOV UR12, 0x3b39803f ;  /* 0x3b39803f000c7882 */ /* 0x000fe20000000000 */
[----:B------:R-:W-:Y:S02]  /*06d0*/  UMOV UR13, 0x3c7abc9e ;  /* 0x3c7abc9e000d7882 */ /* 0x000fe40000000000 */
[----:B------:R-:W-:-:S04]  /*06e0*/  DMUL R8, R10, R8 ;  /* 0x000000080a087228 */ /* 0x000fc80000000000 */
[----:B------:R-:W-:-:S04]  /*06f0*/  DADD R14, -R12, R14 ;  /* 0x000000000c0e7229 */ /* 0x000fc8000000010e */
[----:B------:R-:W-:-:S08]  /*0700*/  DFMA R8, R12, R8, R18 ;  /* 0x000000080c08722b */ /* 0x000fd00000000012 */
[----:B------:R-:W-:-:S08]  /*0710*/  DADD R8, R8, -R14 ;  /* 0x0000000008087229 */ /* 0x000fd0000000080e */
[----:B------:R-:W-:-:S08]  /*0720*/  DFMA R8, R20, UR12, R8 ;  /* 0x0000000c14087c2b */ /* 0x000fd00008000008 */
[----:B------:R-:W-:Y:S01]  /*0730*/  DADD R16, R16, R8 ;  /* 0x0000000010107229 */ /* 0x000fe20000000008 */
[----:B------:R-:W-:Y:S10]  /*0740*/  BRA `(.L_x_33) ;  /* 0x0000000000187947 */ /* 0x000ff40003800000 */
.L_x_32:
[----:B------:R-:W-:Y:S01]  /*0750*/  IMAD.MOV.U32 R10, RZ, RZ, 0x0 ;  /* 0x00000000ff0a7424 */ /* 0x000fe200078e00ff */
[----:B------:R-:W-:Y:S01]  /*0760*/  LOP3.LUT P0, RZ, R9, 0x7fffffff, RZ, 0xc0, !PT ;  /* 0x7fffffff09ff7812 */ /* 0x000fe2000780c0ff */
[----:B------:R-:W-:-:S06]  /*0770*/  IMAD.MOV.U32 R11, RZ, RZ, 0x7ff00000 ;  /* 0x7ff00000ff0b7424 */ /* 0x000fcc00078e00ff */
[----:B------:R-:W-:-:S10]  /*0780*/  DFMA R10, R8, R10, +INF ;  /* 0x7ff00000080a742b */ /* 0x000fd4000000000a */
[----:B------:R-:W-:Y:S02]  /*0790*/  FSEL R16, R10, RZ, P0 ;  /* 0x000000ff0a107208 */ /* 0x000fe40000000000 */
[----:B------:R-:W-:-:S07]  /*07a0*/  FSEL R17, R11, -QNAN , P0 ;  /* 0xfff000000b117808 */ /* 0x000fce0000000000 */
.L_x_33:
[----:B------:R-:W-:Y:S05]  /*07b0*/  BSYNC.RECONVERGENT B0 ;  /* 0x0000000000007941 */ /* 0x000fea0003800200 */
.L_x_31:
[----:B------:R-:W-:-:S05]  /*07c0*/  IADD3 R25, PT, PT, R7, 0x1, RZ ;  /* 0x0000000107197810 */ /* 0x000fca0007ffe0ff */
[----:B------:R-:W-:-:S06]  /*07d0*/  IMAD.WIDE.U32 R8, R25, 0x4, R4 ;  /* 0x0000000419087825 */ /* 0x000fcc00078e0004 */
[----:B------:R-:W2:Y:S01]  /*07e0*/  LDG.E R8, desc[UR8][R8.64] ;  /* 0x0000000808087981 */ /* 0x000ea2000c1e1900 */
[----:B------:R-:W-:Y:S01]  /*07f0*/  UMOV UR5, UR7 ;  /* 0x0000000700057c82 */ /* 0x000fe20008000000 */
[----:B------:R-:W-:-:S04]  /*0800*/  IMAD.WIDE.U32 R24, R25, 0x4, R2 ;  /* 0x0000000419187825 */ /* 0x000fc800078e0002 */
[----:B------:R-:W-:Y:S02]  /*0810*/  IMAD.U32 R13, RZ, RZ, UR5 ;  /* 0x00000005ff0d7e24 */ /* 0x000fe4000f8e00ff */
[----:B------:R0:W5:Y:S01]  /*0820*/  LDG.E R24, desc[UR8][R24.64] ;  /* 0x0000000818187981 */ /* 0x000162000c1e1900 */
[----:B------:R-:W-:Y:S01]  /*0830*/  BSSY.RECONVERGENT B0, `(.L_x_34) ;  /* 0x000005d000007945 */ /* 0x000fe20003800200 */
[----:B--2---:R-:W1:Y:S02]  /*0840*/  F2F.F64.F32 R10, R8 ;  /* 0x00000008000a7310 */ /* 0x004e640000201800 */
[----:B-1----:R-:W-:Y:S01]  /*0850*/  DSETP.MAX.AND P0, P1, R10, UR6, PT ;  /* 0x000000060a007e2a */ /* 0x002fe2000b90f000 */
[----:B------:R-:W-:-:S05]  /*0860*/  IMAD.MOV.U32 R12, RZ, RZ, R11 ;  /* 0x000000ffff0c7224 */ /* 0x000fca00078e000b */
[----:B------:R-:W-:Y:S02]  /*0870*/  FSEL R19, R12, UR5, P0 ;  /* 0x000000050c137c08 */ /* 0x000fe40008000000 */
[----:B------:R-:W-:Y:S02]  /*0880*/  SEL R18, R10, UR6, P0 ;  /* 0x000000060a127c07 */ /* 0x000fe40008000000 */
[----:B-----5:R-:W-:Y:S03]  /*0890*/  F2F.F64.F32 R10, R23 ;  /* 0x00000017000a7310 */ /* 0x020fe60000201800 */
[----:B------:R-:W-:Y:S01]  /*08a0*/  IMAD.MOV.U32 R8, RZ, RZ, R18 ;  /* 0x000000ffff087224 */ /* 0x000fe200078e0012 */
[----:B------:R-:W-:-:S04]  /*08b0*/  @P1 LOP3.LUT R19, R13, 0x80000, RZ, 0xfc, !PT ;  /* 0x000800000d131812 */ /* 0x000fc800078efcff */
[----:B------:R-:W-:Y:S02]  /*08c0*/  ISETP.GT.AND P0, PT, R19, 0xfffff, PT ;  /* 0x000fffff1300780c */ /* 0x000fe40003f04270 */
[----:B------:R-:W-:-:S11]  /*08d0*/  MOV R9, R19 ;  /* 0x0000001300097202 */ /* 0x000fd60000000f00 */
[----:B------:R-:W-:-:S10]  /*08e0*/  @!P0 DMUL R8, R8, 1.80143985094819840000e+16 ;  /* 0x4350000008088828 */ /* 0x000fd40000000000 */
[----:B------:R-:W-:-:S04]  /*08f0*/  @!P0 IMAD.MOV.U32 R19, RZ, RZ, R9 ;  /* 0x000000ffff138224 */ /* 0x000fc800078e0009 */
[----:B------:R-:W-:-:S05]  /*0900*/  VIADD R12, R19, 0xffffffff ;  /* 0xffffffff130c7836 */ /* 0x000fca0000000000 */
[----:B------:R-:W-:Y:S02]  /*0910*/  ISETP.GE.U32.AND P1, PT, R12, 0x7fefffff, PT ;  /* 0x7fefffff0c00780c */ /* 0x000fe40003f26070 */
[----:B------:R-:W1:Y:S11]  /*0920*/  F2F.F64.F32 R12, R22 ;  /* 0x00000016000c7310 */ /* 0x000e760000201800 */
[----:B------:R-:W-:Y:S01]  /*0930*/  @P1 IMAD.MOV.U32 R14, RZ, RZ, 0x0 ;  /* 0x00000000ff0e1424 */ /* 0x000fe200078e00ff */
[----:B------:R-:W-:-:S02]  /*0940*/  @P1 MOV R15, 0x7ff00000 ;  /* 0x7ff00000000f1802 */ /* 0x000fc40000000f00 */
[----:B------:R-:W-:Y:S01]  /*0950*/  @P1 LOP3.LUT P2, RZ, R9, 0x7fffffff, RZ, 0xc0, !PT ;  /* 0x7fffffff09ff1812 */ /* 0x000fe2000784c0ff */
[----:B-1----:R-:W-:-:S03]  /*0960*/  DFMA R10, R10, -R16, R12 ;  /* 0x800000100a0a722b */ /* 0x002fc6000000000c */
[----:B------:R-:W-:Y:S01]  /*0970*/  @P1 DFMA R12, R8, R14, +INF ;  /* 0x7ff00000080c142b */ /* 0x000fe2000000000e */
[----:B------:R-:W-:Y:S02]  /*0980*/  IMAD.MOV.U32 R14, RZ, RZ, R18 ;  /* 0x000000ffff0e7224 */ /* 0x000fe400078e0012 */
[----:B0-----:R0:W1:Y:S01]  /*0990*/  F2F.F32.F64 R25, R10 ;  /* 0x0000000a00197310 */ /* 0x0010620000301000 */
[----:B------:R-:W-:Y:S01]  /*09a0*/  IMAD.MOV.U32 R18, RZ, RZ, -0x3ff ;  /* 0xfffffc01ff127424 */ /* 0x000fe200078e00ff */
[----:B------:R-:W-:Y:S01]  /*09b0*/  @!P0 MOV R18, 0xfffffbcb ;  /* 0xfffffbcb00128802 */ /* 0x000fe20000000f00 */
[----:B------:R-:W-:-:S04]  /*09c0*/  @!P0 IMAD.MOV.U32 R14, RZ, RZ, R8 ;  /* 0x000000ffff0e8224 */ /* 0x000fc800078e0008 */
[----:B------:R-:W-:Y:S02]  /*09d0*/  @P1 FSEL R12, R12, RZ, P2 ;  /* 0x000000ff0c0c1208 */ /* 0x000fe40001000000 */
[----:B------:R-:W-:Y:S01]  /*09e0*/  @P1 FSEL R13, R13, -QNAN , P2 ;  /* 0xfff000000d0d1808 */ /* 0x000fe20001000000 */
[----:B0-----:R-:W-:Y:S06]  /*09f0*/  @P1 BRA `(.L_x_35) ;  /* 0x0000000400001947 */ /* 0x001fec0003800000 */
[----:B------:R-:W-:Y:S01]  /*0a00*/  LOP3.LUT R8, R19, 0xfffff, RZ, 0xc0, !PT ;  /* 0x000fffff13087812 */ /* 0x000fe200078ec0ff */
[----:B------:R-:W-:Y:S01]  /*0a10*/  IMAD.MOV.U32 R10, RZ, RZ, RZ ;  /* 0x000000ffff0a7224 */ /* 0x000fe200078e00ff */
[----:B------:R-:W-:Y:S01]  /*0a20*/  MOV R21, 0x3ed0ee25 ;  /* 0x3ed0ee2500157802 */ /* 0x000fe20000000f00 */
[----:B------:R-:W-:Y:S01]  /*0a30*/  IMAD.MOV.U32 R20, RZ, RZ, -0x748574fc ;  /* 0x8b7a8b04ff147424 */ /* 0x000fe200078e00ff */
[----:B------:R-:W-:Y:S01]  /*0a40*/  LOP3.LUT R9, R8, 0x3ff00000, RZ, 0xfc, !PT ;  /* 0x3ff0000008097812 */ /* 0x000fe200078efcff */
[----:B------:R-:W-:Y:S01]  /*0a50*/  IMAD.MOV.U32 R8, RZ, RZ, R14 ;  /* 0x000000ffff087224 */ /* 0x000fe200078e000e */
[----:B------:R-:W-:Y:S01]  /*0a60*/  UMOV UR6, 0x3ae80f1e ;  /* 0x3ae80f1e00067882 */ /* 0x000fe20000000000 */
[----:B------:R-:W-:Y:S01]  /*0a70*/  UMOV UR7, 0x3eb1380b ;  /* 0x3eb1380b00077882 */ /* 0x000fe20000000000 */
[----:B------:R-:W-:Y:S01]  /*0a80*/  ISETP.GE.U32.AND P0, PT, R9, 0x3ff6a09f, PT ;  /* 0x3ff6a09f0900780c */ /* 0x000fe20003f06070 */
[----:B------:R-:W-:Y:S01]  /*0a90*/  UMOV UR12, 0x80000000 ;  /* 0x80000000000c7882 */ /* 0x000fe20000000000 */
[----:B------:R-:W-:-:S11]  /*0aa0*/  UMOV UR13, 0x43300000 ;  /* 0x43300000000d7882 */ /* 0x000fd60000000000 */
        /* <DEDUP_REMOVED lines=16> */
[----:B------:R-:W-:-:S03]  /*0bb0*/  IMAD.MOV.U32 R21, RZ, RZ, 0x43300000 ;  /* 0x43300000ff157424 */ /* 0x000fc600078e00ff */
[----:B------:R-:W-:Y:S01]  /*0bc0*/  DFMA R16, R14, R16, UR6 ;  /* 0x000000060e107e2b */ /* 0x000fe20008000010 */
[----:B------:R-:W-:Y:S01]  /*0bd0*/  UMOV UR6, 0xa9ab0956 ;  /* 0xa9ab095600067882 */ /* 0x000fe20000000000 */
[----:B------:R-:W-:Y:S01]  /*0be0*/  UMOV UR7, 0x3f1745cb ;  /* 0x3f1745cb00077882 */ /* 0x000fe20000000000 */
[----:B------:R-:W-:Y:S01]  /*0bf0*/  @P0 VIADD R20, R20, 0x1 ;  /* 0x0000000114140836 */ /* 0x000fe20000000000 */
[----:B------:R-:W-:-:S04]  /*0c00*/  DADD R18, R18, R18 ;  /* 0x0000000012127229 */ /* 0x000fc80000000012 */
[----:B------:R-:W-:Y:S01]  /*0c10*/  DFMA R16, R14, R16, UR6 ;  /* 0x000000060e107e2b */ /* 0x000fe20008000010 */
[----:B------:R-:W-:Y:S01]  /*0c20*/  UMOV UR6, 0x2d1b5154 ;  /* 0x2d1b515400067882 */ /* 0x000fe20000000000 */
[----:B------:R-:W-:Y:S01]  /*0c30*/  UMOV UR7, 0x3f3c71c7 ;  /* 0x3f3c71c700077882 */ /* 0x000fe20000000000 */
[----:B------:R-:W-:Y:S01]  /*0c40*/  LOP3.LUT R20, R20, 0x80000000, RZ, 0x3c, !PT ;  /* 0x8000000014147812 */ /* 0x000fe200078e3cff */
[----:B------:R-:W-:-:S04]  /*0c50*/  DFMA R18, R8, -R12, R18 ;  /* 0x8000000c0812722b */ /* 0x000fc80000000012 */
[----:B------:R-:W-:Y:S01]  /*0c60*/  DFMA R16, R14, R16, UR6 ;  /* 0x000000060e107e2b */ /* 0x000fe20008000010 */
[----:B------:R-:W-:Y:S01]  /*0c70*/  UMOV UR6, 0x923be72d ;  /* 0x923be72d00067882 */ /* 0x000fe20000000000 */
[----:B------:R-:W-:Y:S01]  /*0c80*/  UMOV UR7, 0x3f624924 ;  /* 0x3f62492400077882 */ /* 0x000fe20000000000 */
[----:B------:R-:W-:Y:S01]  /*0c90*/  DADD R20, R20, -UR12 ;  /* 0x8000000c14147e29 */ /* 0x000fe20008000000 */
[----:B------:R-:W-:Y:S01]  /*0ca0*/  UMOV UR12, 0xfefa39ef ;  /* 0xfefa39ef000c7882 */ /* 0x000fe20000000000 */
[----:B------:R-:W-:Y:S01]  /*0cb0*/  UMOV UR13, 0x3fe62e42 ;  /* 0x3fe62e42000d7882 */ /* 0x000fe20000000000 */
[----:B------:R-:W-:Y:S02]  /*0cc0*/  DMUL R18, R10, R18 ;  /* 0x000000120a127228 */ /* 0x000fe40000000000 */
[----:B------:R-:W-:Y:S01]  /*0cd0*/  DFMA R16, R14, R16, UR6 ;  /* 0x000000060e107e2b */ /* 0x000fe20008000010 */
[----:B------:R-:W-:Y:S01]  /*0ce0*/  UMOV UR6, 0x9999a3c4 ;  /* 0x9999a3c400067882 */ /* 0x000fe20000000000 */
[----:B------:R-:W-:Y:S01]  /*0cf0*/  UMOV UR7, 0x3f899999 ;  /* 0x3f89999900077882 */ /* 0x000fe20000000000 */
[----:B------:R-:W-:-:S05]  /*0d00*/  DFMA R8, R20, UR12, R12 ;  /* 0x0000000c14087c2b */ /* 0x000fca000800000c */
        /* <DEDUP_REMOVED lines=14> */
[----:B------:R-:W-:-:S11]  /*0df0*/  DADD R12, R8, R10 ;  /* 0x00000000080c7229 */ /* 0x000fd6000000000a */
.L_x_35:
[----:B------:R-:W-:Y:S05]  /*0e00*/  BSYNC.RECONVERGENT B0 ;  /* 0x0000000000007941 */ /* 0x000fea0003800200 */
.L_x_34:
[----:B------:R-:W-:Y:S01]  /*0e10*/  F2F.F64.F32 R8, R24 ;  /* 0x0000001800087310 */ /* 0x000fe20000201800 */
[----:B------:R-:W-:Y:S01]  /*0e20*/  UIADD3 UR10, UPT, UPT, UR10, 0x2, URZ ;  /* 0x000000020a0a7890 */ /* 0x000fe2000fffe0ff */
[----:B------:R-:W-:-:S03]  /*0e30*/  IADD3 R7, PT, PT, R7, 0x2, RZ ;  /* 0x0000000207077810 */ /* 0x000fc60007ffe0ff */
[----:B------:R-:W-:-:S03]  /*0e40*/  UISETP.NE.AND UP0, UPT, UR10, URZ, UPT ;  /* 0x000000ff0a00728c */ /* 0x000fc6000bf05270 */
[----:B-1----:R-:W0:Y:S02]  /*0e50*/  F2F.F64.F32 R10, R25 ;  /* 0x00000019000a7310 */ /* 0x002e240000201800 */
[----:B0-----:R-:W-:-:S06]  /*0e60*/  DFMA R8, R8, -R12, R10 ;  /* 0x8000000c0808722b */ /* 0x001fcc000000000a */
[----:B------:R2:W3:Y:S01]  /*0e70*/  F2F.F32.F64 R22, R8 ;  /* 0x0000000800167310 */ /* 0x0004e20000301000 */
[----:B------:R-:W-:Y:S05]  /*0e80*/  BRA.U UP0, `(.L_x_36) ;  /* 0xfffffff100bc7547 */ /* 0x000fea000b83ffff */
[----:B---3--:R0:W1:Y:S02]  /*0e90*/  F2F.F64.F32 R2, R22 ;  /* 0x0000001600027310 */ /* 0x0080640000201800 */
.L_x_30:
[----:B------:R-:W3:Y:S02]  /*0ea0*/  LDCU UR5, c[0x0][0x380] ;  /* 0x00007000ff0577ac */ /* 0x000ee40008000800 */
[----:B---3--:R-:W-:-:S04]  /*0eb0*/  ULOP3.LUT UR5, UR5, 0x1, URZ, 0xc0, !UPT ;  /* 0x0000000105057892 */ /* 0x008fc8000f8ec0ff */
[----:B------:R-:W-:-:S09]  /*0ec0*/  UISETP.NE.U32.AND UP0, UPT, UR5, 0x1, UPT ;  /* 0x000000010500788c */ /* 0x000fd2000bf05070 */
[----:B------:R-:W-:Y:S05]  /*0ed0*/  BRA.U UP0, `(.L_x_29) ;  /* 0x0000000500a47547 */ /* 0x000fea000b800000 */
[----:B------:R-:W3:Y:S01]  /*0ee0*/  LDC.64 R4, c[0x0][0x388] ;  /* 0x0000e200ff047b82 */ /* 0x000ee20000000a00 */
[----:B--2---:R-:W-:-:S04]  /*0ef0*/  VIADD R9, R6, UR4 ;  /* 0x0000000406097c36 */ /* 0x004fc80008000000 */
[----:B---3--:R-:W-:-:S03]  /*0f00*/  IMAD.WIDE.U32 R6, R9, 0x4, R4 ;  /* 0x0000000409067825 */ /* 0x008fc600078e0004 */
[----:B------:R-:W2:Y:S02]  /*0f10*/  LDC.64 R4, c[0x0][0x390] ;  /* 0x0000e400ff047b82 */ /* 0x000ea40000000a00 */
[----:B------:R-:W3:Y:S01]  /*0f20*/  LDG.E R8, desc[UR8][R6.64] ;  /* 0x0000000806087981 */ /* 0x000ee2000c1e1900 */
[----:B--2---:R-:W-:-:S06]  /*0f30*/  IMAD.WIDE.U32 R4, R9, 0x4, R4 ;  /* 0x0000000409047825 */ /* 0x004fcc00078e0004 */
[----:B------:R2:W4:Y:S01]  /*0f40*/  LDG.E R4, desc[UR8][R4.64] ;  /* 0x0000000804047981 */ /* 0x000522000c1e1900 */
[----:B------:R-:W-:Y:S01]  /*0f50*/  UMOV UR6, 0xa0b5ed8d ;  /* 0xa0b5ed8d00067882 */ /* 0x000fe20000000000 */
[----:B------:R-:W-:Y:S01]  /*0f60*/  UMOV UR7, 0x3eb0c6f7 ;  /* 0x3eb0c6f700077882 */ /* 0x000fe20000000000 */
[----:B------:R-:W-:Y:S01]  /*0f70*/  BSSY.RECONVERGENT B0, `(.L_x_37) ;  /* 0x000005d000007945 */ /* 0x000fe20003800200 */
[----:B------:R-:W-:Y:S02]  /*0f80*/  UMOV UR5, UR7 ;  /* 0x0000000700057c82 */ /* 0x000fe40008000000 */
[----:B------:R-:W-:Y:S01]  /*0f90*/  IMAD.U32 R11, RZ, RZ, UR5 ;  /* 0x00000005ff0b7e24 */ /* 0x000fe2000f8e00ff */
[----:B---3--:R-:W3:Y:S02]  /*0fa0*/  F2F.F64.F32 R8, R8 ;  /* 0x0000000800087310 */ /* 0x008ee40000201800 */
[----:B---3--:R-:W-:Y:S01]  /*0fb0*/  DSETP.MAX.AND P0, P1, R8, UR6, PT ;  /* 0x0000000608007e2a */ /* 0x008fe2000b90f000 */
[----:B------:R-:W-:Y:S01]  /*0fc0*/  MOV R10, R9 ;  /* 0x00000009000a7202 */ /* 0x000fe20000000f00 */
[----:B------:R-:W-:-:S04]  /*0fd0*/  IMAD.MOV.U32 R6, RZ, RZ, R8 ;  /* 0x000000ffff067224 */ /* 0x000fc800078e0008 */
[----:B------:R-:W-:Y:S02]  /*0fe0*/  FSEL R7, R10, UR5, P0 ;  /* 0x000000050a077c08 */ /* 0x000fe40008000000 */
[----:B------:R-:W-:-:S05]  /*0ff0*/  SEL R6, R6, UR6, P0 ;  /* 0x0000000606067c07 */ /* 0x000fca0008000000 */
[--C-:B------:R-:W-:Y:S01]  /*1000*/  IMAD.MOV.U32 R8, RZ, RZ, R6.reuse ;  /* 0x000000ffff087224 */ /* 0x100fe200078e0006 */
[----:B------:R-:W-:Y:S01]  /*1010*/  @P1 LOP3.LUT R7, R11, 0x80000, RZ, 0xfc, !PT ;  /* 0x000800000b071812 */ /* 0x000fe200078efcff */
[----:B------:R-:W-:Y:S01]  /*1020*/  IMAD.MOV.U32 R12, RZ, RZ, R6 ;  /* 0x000000ffff0c7224 */ /* 0x000fe200078e0006 */
[----:B------:R-:W-:Y:S02]  /*1030*/  MOV R6, 0xfffffc01 ;  /* 0xfffffc0100067802 */ /* 0x000fe40000000f00 */
[----:B------:R-:W-:Y:S02]  /*1040*/  ISETP.GT.AND P0, PT, R7, 0xfffff, PT ;  /* 0x000fffff0700780c */ /* 0x000fe40003f04270 */
[----:B------:R-:W-:-:S11]  /*1050*/  MOV R9, R7 ;  /* 0x0000000700097202 */ /* 0x000fd60000000f00 */
[----:B------:R-:W-:Y:S01]  /*1060*/  @!P0 DMUL R8, R8, 1.80143985094819840000e+16 ;  /* 0x4350000008088828 */ /* 0x000fe20000000000 */
[----:B------:R-:W-:-:S09]  /*1070*/  @!P0 IMAD.MOV.U32 R6, RZ, RZ, -0x435 ;  /* 0xfffffbcbff068424 */ /* 0x000fd200078e00ff */
[----:B------:R-:W-:Y:S02]  /*1080*/  @!P0 IMAD.MOV.U32 R7, RZ, RZ, R9 ;  /* 0x000000ffff078224 */ /* 0x000fe400078e0009 */
[----:B------:R-:W-:Y:S02]  /*1090*/  @!P0 IMAD.MOV.U32 R12, RZ, RZ, R8 ;  /* 0x000000ffff0c8224 */ /* 0x000fe400078e0008 */
[----:B--2---:R-:W-:-:S05]  /*10a0*/  VIADD R5, R7, 0xffffffff ;  /* 0xffffffff07057836 */ /* 0x004fca0000000000 */
[----:B------:R-:W-:Y:S02]  /*10b0*/  ISETP.GE.U32.AND P1, PT, R5, 0x7fefffff, PT ;  /* 0x7fefffff0500780c */ /* 0x000fe40003f26070 */
[----:B----4-:R-:W2:Y:S11]  /*10c0*/  F2F.F64.F32 R4, R4 ;  /* 0x0000000400047310 */ /* 0x010eb60000201800 */
[----:B------:R-:W-:Y:S01]  /*10d0*/  @P1 MOV R10, 0x0 ;  /* 0x00000000000a1802 */ /* 0x000fe20000000f00 */
[----:B------:R-:W-:Y:S01]  /*10e0*/  @P1 IMAD.MOV.U32 R11, RZ, RZ, 0x7ff00000 ;  /* 0x7ff00000ff0b1424 */ /* 0x000fe200078e00ff */
[----:B------:R-:W-:-:S05]  /*10f0*/  @P1 LOP3.LUT P2, RZ, R9, 0x7fffffff, RZ, 0xc0, !PT ;  /* 0x7fffffff09ff1812 */ /* 0x000fca000784c0ff */
[----:B------:R-:W-:-:S10]  /*1100*/  @P1 DFMA R10, R8, R10, +INF ;  /* 0x7ff00000080a142b */ /* 0x000fd4000000000a */
[----:B------:R-:W-:Y:S02]  /*1110*/  @P1 FSEL R10, R10, RZ, P2 ;  /* 0x000000ff0a0a1208 */ /* 0x000fe40001000000 */
[----:B------:R-:W-:Y:S01]  /*1120*/  @P1 FSEL R11, R11, -QNAN , P2 ;  /* 0xfff000000b0b1808 */ /* 0x000fe20001000000 */
[----:B--2---:R-:W-:Y:S06]  /*1130*/  @P1 BRA `(.L_x_38) ;  /* 0x0000000400001947 */ /* 0x004fec0003800000 */
[----:B------:R-:W-:Y:S01]  /*1140*/  LOP3.LUT R8, R7, 0xfffff, RZ, 0xc0, !PT ;  /* 0x000fffff07087812 */ /* 0x000fe200078ec0ff */
[----:B------:R-:W-:Y:S01]  /*1150*/  IMAD.MOV.U32 R18, RZ, RZ, -0x748574fc ;  /* 0x8b7a8b04ff127424 */ /* 0x000fe200078e00ff */
[----:B------:R-:W-:Y:S01]  /*1160*/  MOV R10, RZ ;  /* 0x000000ff000a7202 */ /* 0x000fe20000000f00 */
[----:B------:R-:W-:Y:S01]  /*1170*/  IMAD.MOV.U32 R19, RZ, RZ, 0x3ed0ee25 ;  /* 0x3ed0ee25ff137424 */ /* 0x000fe200078e00ff */
[----:B------:R-:W-:Y:S01]  /*1180*/  LOP3.LUT R9, R8, 0x3ff00000, RZ, 0xfc, !PT ;  /* 0x3ff0000008097812 */ /* 0x000fe200078efcff */
[----:B------:R-:W-:Y:S01]  /*1190*/  UMOV UR6, 0x3ae80f1e ;  /* 0x3ae80f1e00067882 */ /* 0x000fe20000000000 */
[----:B------:R-:W-:Y:S01]  /*11a0*/  MOV R8, R12 ;  /* 0x0000000c00087202 */ /* 0x000fe20000000f00 */
[----:B------:R-:W-:Y:S01]  /*11b0*/  UMOV UR7, 0x3eb1380b ;  /* 0x3eb1380b00077882 */ /* 0x000fe20000000000 */
[----:B------:R-:W-:Y:S01]  /*11c0*/  ISETP.GE.U32.AND P0, PT, R9, 0x3ff6a09f, PT ;  /* 0x3ff6a09f0900780c */ /* 0x000fe20003f06070 */
[----:B------:R-:W-:Y:S01]  /*11d0*/  IMAD.MOV.U32 R21, RZ, RZ, 0x43300000 ;  /* 0x43300000ff157424 */ /* 0x000fe200078e00ff */
[----:B------:R-:W-:Y:S01]  /*11e0*/  LEA.HI R20, R7, R6, RZ, 0xc ;  /* 0x0000000607147211 */ /* 0x000fe200078f60ff */
[----:B------:R-:W-:Y:S01]  /*11f0*/  UMOV UR10, 0x80000000 ;  /* 0x80000000000a7882 */ /* 0x000fe20000000000 */
[----:B------:R-:W-:-:S09]  /*1200*/  UMOV UR11, 0x43300000 ;  /* 0x43300000000b7882 */ /* 0x000fd20000000000 */
[----:B------:R-:W-:Y:S01]  /*1210*/  @P0 VIADD R11, R9, 0xfff00000 ;  /* 0xfff00000090b0836 */ /* 0x000fe20000000000 */
[----:B------:R-:W-:-:S03]  /*1220*/  @P0 IADD3 R20, PT, PT, R20, 0x1, RZ ;  /* 0x0000000114140810 */ /* 0x000fc60007ffe0ff */
[----:B------:R-:W-:Y:S01]  /*1230*/  @P0 IMAD.MOV.U32 R9, RZ, RZ, R11 ;  /* 0x000000ffff090224 */ /* 0x000fe200078e000b */
[----:B------:R-:W-:-:S05]  /*1240*/  LOP3.LUT R20, R20, 0x80000000, RZ, 0x3c, !PT ;  /* 0x8000000014147812 */ /* 0x000fca00078e3cff */
[C---:B------:R-:W-:Y:S02]  /*1250*/  DADD R16, R8.reuse, 1 ;  /* 0x3ff0000008107429 */ /* 0x040fe40000000000 */
[----:B------:R-:W-:-:S04]  /*1260*/  DADD R8, R8, -1 ;  /* 0xbff0000008087429 */ /* 0x000fc80000000000 */
[----:B------:R-:W2:Y:S02]  /*1270*/  MUFU.RCP64H R11, R17 ;  /* 0x00000011000b7308 */ /* 0x000ea40000001800 */
[----:B--2---:R-:W-:-:S08]  /*1280*/  DFMA R12, -R16, R10, 1 ;  /* 0x3ff00000100c742b */ /* 0x004fd0000000010a */
[----:B------:R-:W-:-:S08]  /*1290*/  DFMA R12, R12, R12, R12 ;  /* 0x0000000c0c0c722b */ /* 0x000fd0000000000c */
[----:B------:R-:W-:-:S08]  /*12a0*/  DFMA R10, R10, R12, R10 ;  /* 0x0000000c0a0a722b */ /* 0x000fd0000000000a */
[----:B------:R-:W-:-:S08]  /*12b0*/  DMUL R12, R8, R10 ;  /* 0x0000000a080c7228 */ /* 0x000fd00000000000 */
[----:B------:R-:W-:-:S08]  /*12c0*/  DFMA R12, R8, R10, R12 ;  /* 0x0000000a080c722b */ /* 0x000fd0000000000c */
[----:B------:R-:W-:Y:S02]  /*12d0*/  DMUL R14, R12, R12 ;  /* 0x0000000c0c0e7228 */ /* 0x000fe40000000000 */
[----:B------:R-:W-:-:S06]  /*12e0*/  DADD R6, R8, -R12 ;  /* 0x0000000008067229 */ /* 0x000fcc000000080c */
[----:B------:R-:W-:Y:S01]  /*12f0*/  DFMA R16, R14, UR6, R18 ;  /* 0x000000060e107c2b */ /* 0x000fe20008000012 */
[----:B------:R-:W-:Y:S01]  /*1300*/  UMOV UR6, 0x9f02676f ;  /* 0x9f02676f00067882 */ /* 0x000fe20000000000 */
[----:B------:R-:W-:Y:S01]  /*1310*/  UMOV UR7, 0x3ef3b266 ;  /* 0x3ef3b26600077882 */ /* 0x000fe20000000000 */
[----:B------:R-:W-:Y:S02]  /*1320*/  DADD R18, R6, R6 ;  /* 0x0000000006127229 */ /* 0x000fe40000000006 */
[----:B------:R-:W-:Y:S01]  /*1330*/  DADD R6, R20, -UR10 ;  /* 0x8000000a14067e29 */ /* 0x000fe20008000000 */
[----:B------:R-:W-:Y:S01]  /*1340*/  UMOV UR10, 0xfefa39ef ;  /* 0xfefa39ef000a7882 */ /* 0x000fe20000000000 */
[----:B------:R-:W-:Y:S01]  /*1350*/  UMOV UR11, 0x3fe62e42 ;  /* 0x3fe62e42000b7882 */ /* 0x000fe20000000000 */
[----:B------:R-:W-:Y:S01]  /*1360*/  DFMA R16, R14, R16, UR6 ;  /* 0x000000060e107e2b */ /* 0x000fe20008000010 */
[----:B------:R-:W-:Y:S01]  /*1370*/  UMOV UR6, 0xa9ab0956 ;  /* 0xa9ab095600067882 */ /* 0x000fe20000000000 */
[----:B------:R-:W-:Y:S01]  /*1380*/  UMOV UR7, 0x3f1745cb ;  /* 0x3f1745cb00077882 */ /* 0x000fe20000000000 */
[----:B------:R-:W-:-:S02]  /*1390*/  DFMA R18, R8, -R12, R18 ;  /* 0x8000000c0812722b */ /* 0x000fc40000000012 */
[----:B------:R-:W-:-:S03]  /*13a0*/  DFMA R8, R6, UR10, R12 ;  /* 0x0000000a06087c2b */ /* 0x000fc6000800000c */
[----:B------:R-:W-:Y:S01]  /*13b0*/  DFMA R16, R14, R16, UR6 ;  /* 0x000000060e107e2b */ /* 0x000fe20008000010 */
[----:B------:R-:W-:Y:S01]  /*13c0*/  UMOV UR6, 0x2d1b5154 ;  /* 0x2d1b515400067882 */ /* 0x000fe20000000000 */
[----:B------:R-:W-:Y:S01]  /*13d0*/  UMOV UR7, 0x3f3c71c7 ;  /* 0x3f3c71c700077882 */ /* 0x000fe20000000000 */
[----:B------:R-:W-:-:S05]  /*13e0*/  DMUL R18, R10, R18 ;  /* 0x000000120a127228 */ /* 0x000fca0000000000 */
        /* <DEDUP_REMOVED lines=21> */
.L_x_38:
[----:B------:R-:W-:Y:S05]  /*1540*/  BSYNC.RECONVERGENT B0 ;  /* 0x0000000000007941 */ /* 0x000fea0003800200 */
.L_x_37:
[----:B-1----:R-:W-:-:S06]  /*1550*/  DFMA R2, R4, -R10, R2 ;  /* 0x8000000a0402722b */ /* 0x002fcc0000000002 */
[----:B0-----:R3:W4:Y:S05]  /*1560*/  F2F.F32.F64 R22, R2 ;  /* 0x0000000200167310 */ /* 0x00172a0000301000 */
.L_x_29:
[----:B-1-3--:R-:W1:Y:S02]  /*1570*/  LDC.64 R2, c[0x0][0x398] ;  /* 0x0000e600ff027b82 */ /* 0x00ae640000000a00 */
[----:B-1----:R-:W-:-:S05]  /*1580*/  IMAD.WIDE.U32 R2, R0, 0x4, R2 ;  /* 0x0000000400027825 */ /* 0x002fca00078e0002 */
[----:B----4-:R-:W-:Y:S01]  /*1590*/  STG.E desc[UR8][R2.64], R22 ;  /* 0x0000001602007986 */ /* 0x010fe2000c101908 */
[----:B------:R-:W-:Y:S05]  /*15a0*/  EXIT ;  /* 0x000000000000794d */ /* 0x000fea0003800000 */
.L_x_39:
        /* <DEDUP_REMOVED lines=13> */
.L_x_105:


//--------------------- .text._Z7softmaxiiPfS_    --------------------------
	.section	.text._Z7softmaxiiPfS_,"ax",@progbits
	.align	128
        .global         _Z7softmaxiiPfS_
        .type           _Z7softmaxiiPfS_,@function
        .size           _Z7softmaxiiPfS_,(.L_x_101 - _Z7softmaxiiPfS_)
        .other          _Z7softmaxiiPfS_,@"STO_CUDA_ENTRY STV_DEFAULT"
_Z7softmaxiiPfS_:
.text._Z7softmaxiiPfS_:
        /* <DEDUP_REMOVED lines=13> */
[----:B------:R-:W0:Y:S01]  /*00d0*/  LDCU.64 UR4, c[0x0][0x388] ;  /* 0x00007100ff0477ac */ /* 0x000e220008000a00 */
[----:B------:R-:W-:Y:S01]  /*00e0*/  IMAD R3, R3, UR6, RZ ;  /* 0x0000000603037c24 */ /* 0x000fe2000f8e02ff */
[----:B------:R-:W1:Y:S01]  /*00f0*/  LDCU.64 UR8, c[0x0][0x358] ;  /* 0x00006b00ff0877ac */ /* 0x000e620008000a00 */
[----:B0-----:R-:W-:Y:S02]  /*0100*/  MOV R12, UR4 ;  /* 0x00000004000c7c02 */ /* 0x001fe40008000f00 */
[----:B------:R-:W-:-:S03]  /*0110*/  MOV R13, UR5 ;  /* 0x00000005000d7c02 */ /* 0x000fc60008000f00 */
[----:B------:R-:W-:-:S06]  /*0120*/  IMAD.WIDE.U32 R6, R3, 0x4, R12 ;  /* 0x0000000403067825 */ /* 0x000fcc00078e000c */
[----:B-1----:R0:W5:Y:S01]  /*0130*/  LDG.E R6, desc[UR8][R6.64] ;  /* 0x0000000806067981 */ /* 0x002162000c1e1900 */
[----:B------:R-:W-:-:S09]  /*0140*/  UISETP.GE.AND UP0, UPT, UR6, 0x2, UPT ;  /* 0x000000020600788c */ /* 0x000fd2000bf06270 */
[----:B0-----:R-:W-:Y:S05]  /*0150*/  BRA.U !UP0, `(.L_x_40) ;  /* 0x0000000908247547 */ /* 0x001fea000b800000 */
[----:B------:R-:W-:Y:S02]  /*0160*/  UIADD3 UR5, UPT, UPT, UR6, -0x2, URZ ;  /* 0xfffffffe06057890 */ /* 0x000fe4000fffe0ff */
[----:B------:R-:W-:Y:S02]  /*0170*/  UIADD3 UR4, UPT, UPT, UR6, -0x1, URZ ;  /* 0xffffffff06047890 */ /* 0x000fe4000fffe0ff */
[----:B------:R-:W-:Y:S02]  /*0180*/  UISETP.GE.U32.AND UP0, UPT, UR5, 0xf, UPT ;  /* 0x0000000f0500788c */ /* 0x000fe4000bf06070 */
[----:B------:R-:W-:Y:S01]  /*0190*/  ULOP3.LUT UR7, UR4, 0xf, URZ, 0xc0, !UPT ;  /* 0x0000000f04077892 */ /* 0x000fe2000f8ec0ff */
[----:B------:R-:W-:-:S06]  /*01a0*/  UMOV UR5, 0x1 ;  /* 0x0000000100057882 */ /* 0x000fcc0000000000 */
[----:B------:R-:W-:Y:S05]  /*01b0*/  BRA.U !UP0, `(.L_x_41) ;  /* 0x0000000508087547 */ /* 0x000fea000b800000 */
[----:B------:R-:W0:Y:S01]  /*01c0*/  LDC.64 R12, c[0x0][0x388] ;  /* 0x0000e200ff0c7b82 */ /* 0x000e220000000a00 */
[----:B------:R-:W-:Y:S01]  /*01d0*/  ULOP3.LUT UR5, UR4, 0xfffffff0, URZ, 0xc0, !UPT ;  /* 0xfffffff004057892 */ /* 0x000fe2000f8ec0ff */
[----:B------:R-:W-:Y:S01]  /*01e0*/  MOV R4, R3 ;  /* 0x0000000300047202 */ /* 0x000fe20000000f00 */
[----:B------:R-:W-:Y:S02]  /*01f0*/  UMOV UR6, 0x8 ;  /* 0x0000000800067882 */ /* 0x000fe40000000000 */
[----:B------:R-:W-:-:S12]  /*0200*/  UIADD3 UR5, UPT, UPT, -UR5, URZ, URZ ;  /* 0x000000ff05057290 */ /* 0x000fd8000fffe1ff */
.L_x_42:
[C---:B------:R-:W-:Y:S02]  /*0210*/  IADD3 R11, PT, PT, R4.reuse, 0x1, RZ ;  /* 0x00000001040b7810 */ /* 0x040fe40007ffe0ff */
[C---:B------:R-:W-:Y:S02]  /*0220*/  IADD3 R17, PT, PT, R4.reuse, 0x2, RZ ;  /* 0x0000000204117810 */ /* 0x040fe40007ffe0ff */
[C---:B------:R-:W-:Y:S01]  /*0230*/  IADD3 R19, PT, PT, R4.reuse, 0x3, RZ ;  /* 0x0000000304137810 */ /* 0x040fe20007ffe0ff */
[----:B0-----:R-:W-:Y:S01]  /*0240*/  IMAD.WIDE.U32 R10, R11, 0x4, R12 ;  /* 0x000000040b0a7825 */ /* 0x001fe200078e000c */
[----:B------:R-:W-:-:S03]  /*0250*/  IADD3 R9, PT, PT, R4, 0x4, RZ ;  /* 0x0000000404097810 */ /* 0x000fc60007ffe0ff */
[--C-:B------:R-:W-:Y:S01]  /*0260*/  IMAD.WIDE.U32 R16, R17, 0x4, R12.reuse ;  /* 0x0000000411107825 */ /* 0x100fe200078e000c */
[C---:B------:R-:W-:Y:S01]  /*0270*/  IADD3 R21, PT, PT, R4.reuse, 0x5, RZ ;  /* 0x0000000504157810 */ /* 0x040fe20007ffe0ff */
[----:B------:R-:W2:Y:S01]  /*0280*/  LDG.E R5, desc[UR8][R10.64] ;  /* 0x000000080a057981 */ /* 0x000ea2000c1e1900 */
[C---:B------:R-:W-:Y:S01]  /*0290*/  IADD3 R23, PT, PT, R4.reuse, 0x6, RZ ;  /* 0x0000000604177810 */ /* 0x040fe20007ffe0ff */
[--C-:B------:R-:W-:Y:S01]  /*02a0*/  IMAD.WIDE.U32 R18, R19, 0x4, R12.reuse ;  /* 0x0000000413127825 */ /* 0x100fe200078e000c */
[C---:B------:R-:W-:Y:S01]  /*02b0*/  IADD3 R27, PT, PT, R4.reuse, 0x9, RZ ;  /* 0x00000009041b7810 */ /* 0x040fe20007ffe0ff */
[----:B------:R0:W2:Y:S01]  /*02c0*/  LDG.E R2, desc[UR8][R16.64] ;  /* 0x0000000810027981 */ /* 0x0000a2000c1e1900 */
[----:B------:R-:W-:Y:S01]  /*02d0*/  IADD3 R15, PT, PT, R4, 0x7, RZ ;  /* 0x00000007040f7810 */ /* 0x000fe20007ffe0ff */
[--C-:B------:R-:W-:Y:S02]  /*02e0*/  IMAD.WIDE.U32 R8, R9, 0x4, R12.reuse ;  /* 0x0000000409087825 */ /* 0x100fe400078e000c */
[----:B------:R1:W3:Y:S02]  /*02f0*/  LDG.E R7, desc[UR8][R18.64] ;  /* 0x0000000812077981 */ /* 0x0002e4000c1e1900 */
[----:B------:R-:W-:-:S02]  /*0300*/  IMAD.WIDE.U32 R20, R21, 0x4, R12 ;  /* 0x0000000415147825 */ /* 0x000fc400078e000c */
[----:B------:R-:W3:Y:S01]  /*0310*/  LDG.E R8, desc[UR8][R8.64] ;  /* 0x0000000808087981 */ /* 0x000ee2000c1e1900 */
[C---:B0-----:R-:W-:Y:S01]  /*0320*/  IADD3 R17, PT, PT, R4.reuse, 0x8, RZ ;  /* 0x0000000804117810 */ /* 0x041fe20007ffe0ff */
[--C-:B------:R-:W-:Y:S02]  /*0330*/  IMAD.WIDE.U32 R22, R23, 0x4, R12.reuse ;  /* 0x0000000417167825 */ /* 0x100fe400078e000c */
[----:B------:R0:W4:Y:S02]  /*0340*/  LDG.E R25, desc[UR8][R20.64] ;  /* 0x0000000814197981 */ /* 0x000124000c1e1900 */
[--C-:B-1----:R-:W-:Y:S01]  /*0350*/  IMAD.WIDE.U32 R18, R27, 0x4, R12.reuse ;  /* 0x000000041b127825 */ /* 0x102fe200078e000c */
[C---:B------:R-:W-:Y:S01]  /*0360*/  IADD3 R27, PT, PT, R4.reuse, 0xa, RZ ;  /* 0x0000000a041b7810 */ /* 0x040fe20007ffe0ff */
[----:B------:R1:W4:Y:S02]  /*0370*/  LDG.E R24, desc[UR8][R22.64] ;  /* 0x0000000816187981 */ /* 0x000324000c1e1900 */
[--C-:B------:R-:W-:Y:S01]  /*0380*/  IMAD.WIDE.U32 R14, R15, 0x4, R12.reuse ;  /* 0x000000040f0e7825 */ /* 0x100fe200078e000c */
[C---:B------:R-:W-:Y:S01]  /*0390*/  IADD3 R29, PT, PT, R4.reuse, 0xb, RZ ;  /* 0x0000000b041d7810 */ /* 0x040fe20007ffe0ff */
[----:B------:R1:W4:Y:S02]  /*03a0*/  LDG.E R9, desc[UR8][R18.64] ;  /* 0x0000000812097981 */ /* 0x000324000c1e1900 */
[--C-:B------:R-:W-:Y:S01]  /*03b0*/  IMAD.WIDE.U32 R16, R17, 0x4, R12.reuse ;  /* 0x0000000411107825 */ /* 0x100fe200078e000c */
[C---:B0-----:R-:W-:Y:S01]  /*03c0*/  IADD3 R21, PT, PT, R4.reuse, 0xe, RZ ;  /* 0x0000000e04157810 */ /* 0x041fe20007ffe0ff */
[----:B------:R0:W4:Y:S01]  /*03d0*/  LDG.E R11, desc[UR8][R14.64] ;  /* 0x000000080e0b7981 */ /* 0x000122000c1e1900 */
[----:B-1----:R-:W-:Y:S01]  /*03e0*/  IADD3 R23, PT, PT, R4, 0xc, RZ ;  /* 0x0000000c04177810 */ /* 0x002fe20007ffe0ff */
[----:B------:R-:W-:-:S02]  /*03f0*/  IMAD.WIDE.U32 R26, R27, 0x4, R12 ;  /* 0x000000041b1a7825 */ /* 0x000fc400078e000c */
[----:B------:R1:W4:Y:S02]  /*0400*/  LDG.E R10, desc[UR8][R16.64] ;  /* 0x00000008100a7981 */ /* 0x000324000c1e1900 */
[--C-:B------:R-:W-:Y:S01]  /*0410*/  IMAD.WIDE.U32 R28, R29, 0x4, R12.reuse ;  /* 0x000000041d1c7825 */ /* 0x100fe200078e000c */
[C---:B------:R-:W-:Y:S01]  /*0420*/  IADD3 R19, PT, PT, R4.reuse, 0xf, RZ ;  /* 0x0000000f04137810 */ /* 0x040fe20007ffe0ff */
[----:B------:R-:W4:Y:S01]  /*0430*/  LDG.E R26, desc[UR8][R26.64] ;  /* 0x000000081a1a7981 */ /* 0x000f22000c1e1900 */
[C---:B0-----:R-:W-:Y:S01]  /*0440*/  IADD3 R15, PT, PT, R4.reuse, 0xd, RZ ;  /* 0x0000000d040f7810 */ /* 0x041fe20007ffe0ff */
[--C-:B------:R-:W-:Y:S01]  /*0450*/  IMAD.WIDE.U32 R22, R23, 0x4, R12.reuse ;  /* 0x0000000417167825 */ /* 0x100fe200078e000c */
[----:B------:R-:W-:Y:S01]  /*0460*/  IADD3 R4, PT, PT, R4, 0x10, RZ ;  /* 0x0000001004047810 */ /* 0x000fe20007ffe0ff */
[----:B------:R-:W4:Y:S02]  /*0470*/  LDG.E R28, desc[UR8][R28.64] ;  /* 0x000000081c1c7981 */ /* 0x000f24000c1e1900 */
[----:B------:R-:W-:-:S02]  /*0480*/  IMAD.WIDE.U32 R14, R15, 0x4, R12 ;  /* 0x000000040f0e7825 */ /* 0x000fc400078e000c */
[----:B------:R-:W4:Y:S02]  /*0490*/  LDG.E R23, desc[UR8][R22.64] ;  /* 0x0000000816177981 */ /* 0x000f24000c1e1900 */
[--C-:B-1----:R-:W-:Y:S02]  /*04a0*/  IMAD.WIDE.U32 R16, R21, 0x4, R12.reuse ;  /* 0x0000000415107825 */ /* 0x102fe400078e000c */
[----:B------:R-:W4:Y:S02]  /*04b0*/  LDG.E R14, desc[UR8][R14.64] ;  /* 0x000000080e0e7981 */ /* 0x000f24000c1e1900 */
[--C-:B------:R-:W-:Y:S02]  /*04c0*/  IMAD.WIDE.U32 R18, R19, 0x4, R12.reuse ;  /* 0x0000000413127825 */ /* 0x100fe400078e000c */
[----:B------:R-:W4:Y:S02]  /*04d0*/  LDG.E R17, desc[UR8][R16.64] ;  /* 0x0000000810117981 */ /* 0x000f24000c1e1900 */
[----:B------:R-:W-:-:S02]  /*04e0*/  IMAD.WIDE.U32 R20, R4, 0x4, R12 ;  /* 0x0000000404147825 */ /* 0x000fc400078e000c */
[----:B------:R-:W4:Y:S04]  /*04f0*/  LDG.E R18, desc[UR8][R18.64] ;  /* 0x0000000812127981 */ /* 0x000f28000c1e1900 */
[----:B------:R-:W4:Y:S01]  /*0500*/  LDG.E R21, desc[UR8][R20.64] ;  /* 0x0000000814157981 */ /* 0x000f22000c1e1900 */
[----:B------:R-:W-:-:S04]  /*0510*/  UIADD3 UR5, UPT, UPT, UR5, 0x10, URZ ;  /* 0x0000001005057890 */ /* 0x000fc8000fffe0ff */
[----:B------:R-:W-:Y:S02]  /*0520*/  UISETP.NE.AND UP0, UPT, UR5, URZ, UPT ;  /* 0x000000ff0500728c */ /* 0x000fe4000bf05270 */
[----:B------:R-:W-:Y:S01]  /*0530*/  UIADD3 UR6, UPT, UPT, UR6, 0x10, URZ ;  /* 0x0000001006067890 */ /* 0x000fe2000fffe0ff */
[----:B--2--5:R-:W-:-:S04]  /*0540*/  FMNMX3 R2, R6, R5, R2, !PT ;  /* 0x0000000506027276 */ /* 0x024fc80007800002 */
[----:B---3--:R-:W-:-:S04]  /*0550*/  FMNMX3 R2, R2, R7, R8, !PT ;  /* 0x0000000702027276 */ /* 0x008fc80007800008 */
[----:B----4-:R-:W-:-:S04]  /*0560*/  FMNMX3 R2, R2, R25, R24, !PT ;  /* 0x0000001902027276 */ /* 0x010fc80007800018 */
[----:B------:R-:W-:-:S04]  /*0570*/  FMNMX3 R2, R2, R11, R10, !PT ;  /* 0x0000000b02027276 */ /* 0x000fc8000780000a */
[----:B------:R-:W-:-:S04]  /*0580*/  FMNMX3 R2, R2, R9, R26, !PT ;  /* 0x0000000902027276 */ /* 0x000fc8000780001a */
[----:B------:R-:W-:-:S04]  /*0590*/  FMNMX3 R2, R2, R28, R23, !PT ;  /* 0x0000001c02027276 */ /* 0x000fc80007800017 */
[----:B------:R-:W-:-:S04]  /*05a0*/  FMNMX3 R2, R2, R14, R17, !PT ;  /* 0x0000000e02027276 */ /* 0x000fc80007800011 */
[----:B------:R-:W-:Y:S01]  /*05b0*/  FMNMX3 R6, R2, R18, R21, !PT ;  /* 0x0000001202067276 */ /* 0x000fe20007800015 */
[----:B------:R-:W-:Y:S06]  /*05c0*/  BRA.U UP0, `(.L_x_42) ;  /* 0xfffffffd00107547 */ /* 0x000fec000b83ffff */
[----:B------:R-:W-:-:S12]  /*05d0*/  UIADD3 UR5, UPT, UPT, UR6, -0x7, URZ ;  /* 0xfffffff906057890 */ /* 0x000fd8000fffe0ff */
.L_x_41:
[----:B------:R-:W-:-:S09]  /*05e0*/  UISETP.NE.AND UP0, UPT, UR7, URZ, UPT ;  /* 0x000000ff0700728c */ /* 0x000fd2000bf05270 */
[----:B------:R-:W-:Y:S05]  /*05f0*/  BRA.U !UP0, `(.L_x_40) ;  /* 0x0000000108fc7547 */ /* 0x000fea000b800000 */
[----:B------:R-:W-:Y:S02]  /*0600*/  UISETP.GE.U32.AND UP0, UPT, UR7, 0x8, UPT ;  /* 0x000000080700788c */ /* 0x000fe4000bf06070 */
[----:B------:R-:W-:-:S04]  /*0610*/  ULOP3.LUT UR6, UR4, 0x7, URZ, 0xc0, !UPT ;  /* 0x0000000704067892 */ /* 0x000fc8000f8ec0ff */
[----:B------:R-:W-:-:S03]  /*0620*/  UISETP.NE.AND UP1, UPT, UR6, URZ, UPT ;  /* 0x000000ff0600728c */ /* 0x000fc6000bf25270 */
[----:B------:R-:W-:Y:S08]  /*0630*/  BRA.U !UP0, `(.L_x_43) ;  /* 0x0000000108747547 */ /* 0x000ff0000b800000 */
[----:B------:R-:W-:-:S04]  /*0640*/  IADD3 R7, PT, PT, R3, UR5, RZ ;  /* 0x0000000503077c10 */ /* 0x000fc8000fffe0ff */
[C---:B------:R-:W-:Y:S01]  /*0650*/  IADD3 R19, PT, PT, R7.reuse, 0x1, RZ ;  /* 0x0000000107137810 */ /* 0x040fe20007ffe0ff */
[C-C-:B------:R-:W-:Y:S01]  /*0660*/  IMAD.WIDE.U32 R16, R7.reuse, 0x4, R12.reuse ;  /* 0x0000000407107825 */ /* 0x140fe200078e000c */
[C---:B------:R-:W-:Y:S02]  /*0670*/  IADD3 R11, PT, PT, R7.reuse, 0x3, RZ ;  /* 0x00000003070b7810 */ /* 0x040fe40007ffe0ff */
[----:B------:R-:W-:Y:S01]  /*0680*/  IADD3 R21, PT, PT, R7, 0x2, RZ ;  /* 0x0000000207157810 */ /* 0x000fe20007ffe0ff */
[--C-:B------:R-:W-:Y:S01]  /*0690*/  IMAD.WIDE.U32 R18, R19, 0x4, R12.reuse ;  /* 0x0000000413127825 */ /* 0x100fe200078e000c */
[C---:B------:R-:W-:Y:S01]  /*06a0*/  IADD3 R15, PT, PT, R7.reuse, 0x4, RZ ;  /* 0x00000004070f7810 */ /* 0x040fe20007ffe0ff */
[----:B------:R0:W2:Y:S01]  /*06b0*/  LDG.E R5, desc[UR8][R16.64] ;  /* 0x0000000810057981 */ /* 0x0000a2000c1e1900 */
[----:B------:R-:W-:Y:S01]  /*06c0*/  IADD3 R9, PT, PT, R7, 0x5, RZ ;  /* 0x0000000507097810 */ /* 0x000fe20007ffe0ff */
[--C-:B------:R-:W-:Y:S01]  /*06d0*/  IMAD.WIDE.U32 R10, R11, 0x4, R12.reuse ;  /* 0x000000040b0a7825 */ /* 0x100fe200078e000c */
[----:B------:R-:W-:Y:S01]  /*06e0*/  IADD3 R23, PT, PT, R7, 0x6, RZ ;  /* 0x0000000607177810 */ /* 0x000fe20007ffe0ff */
[----:B------:R1:W2:Y:S02]  /*06f0*/  LDG.E R2, desc[UR8][R18.64] ;  /* 0x0000000812027981 */ /* 0x0002a4000c1e1900 */
[--C-:B------:R-:W-:Y:S01]  /*0700*/  IMAD.WIDE.U32 R20, R21, 0x4, R12.reuse ;  /* 0x0000000415147825 */ /* 0x100fe200078e000c */
[----:B------:R-:W-:Y:S01]  /*0710*/  IADD3 R7, PT, PT, R7, 0x7, RZ ;  /* 0x0000000707077810 */ /* 0x000fe20007ffe0ff */
[----:B------:R-:W3:Y:S02]  /*0720*/  LDG.E R10, desc[UR8][R10.64] ;  /* 0x000000080a0a7981 */ /* 0x000ee4000c1e1900 */
[----:B------:R-:W-:-:S02]  /*0730*/  IMAD.WIDE.U32 R14, R15, 0x4, R12 ;  /* 0x000000040f0e7825 */ /* 0x000fc400078e000c */
[----:B------:R-:W3:Y:S02]  /*0740*/  LDG.E R4, desc[UR8][R20.64] ;  /* 0x0000000814047981 */ /* 0x000ee4000c1e1900 */
[--C-:B------:R-:W-:Y:S02]  /*0750*/  IMAD.WIDE.U32 R8, R9, 0x4, R12.reuse ;  /* 0x0000000409087825 */ /* 0x100fe400078e000c */
[----:B------:R-:W4:Y:S02]  /*0760*/  LDG.E R15, desc[UR8][R14.64] ;  /* 0x000000080e0f7981 */ /* 0x000f24000c1e1900 */
[--C-:B0-----:R-:W-:Y:S02]  /*0770*/  IMAD.WIDE.U32 R16, R23, 0x4, R12.reuse ;  /* 0x0000000417107825 */ /* 0x101fe400078e000c */
[----:B------:R-:W4:Y:S02]  /*0780*/  LDG.E R8, desc[UR8][R8.64] ;  /* 0x0000000808087981 */ /* 0x000f24000c1e1900 */
[----:B-1----:R-:W-:-:S02]  /*0790*/  IMAD.WIDE.U32 R18, R7, 0x4, R12 ;  /* 0x0000000407127825 */ /* 0x002fc400078e000c */
[----:B------:R-:W4:Y:S04]  /*07a0*/  LDG.E R17, desc[UR8][R16.64] ;  /* 0x0000000810117981 */ /* 0x000f28000c1e1900 */
[----:B------:R-:W4:Y:S01]  /*07b0*/  LDG.E R18, desc[UR8][R18.64] ;  /* 0x0000000812127981 */ /* 0x000f22000c1e1900 */
[----:B------:R-:W-:Y:S01]  /*07c0*/  UIADD3 UR5, UPT, UPT, UR5, 0x8, URZ ;  /* 0x0000000805057890 */ /* 0x000fe2000fffe0ff */
[----:B--2--5:R-:W-:-:S04]  /*07d0*/  FMNMX3 R5, R6, R5, R2, !PT ;  /* 0x0000000506057276 */ /* 0x024fc80007800002 */
[----:B---3--:R-:W-:-:S04]  /*07e0*/  FMNMX3 R4, R5, R4, R10, !PT ;  /* 0x0000000405047276 */ /* 0x008fc8000780000a */
[----:B----4-:R-:W-:-:S04]  /*07f0*/  FMNMX3 R4, R4, R15, R8, !PT ;  /* 0x0000000f04047276 */ /* 0x010fc80007800008 */
[----:B------:R-:W-:-:S07]  /*0800*/  FMNMX3 R6, R4, R17, R18, !PT ;  /* 0x0000001104067276 */ /* 0x000fce0007800012 */
.L_x_43:
        /* <DEDUP_REMOVED lines=10> */
[--C-:B------:R-:W-:Y:S02]  /*08b0*/  IMAD.WIDE.U32 R8, R9, 0x4, R12.reuse ;  /* 0x0000000409087825 */ /* 0x100fe400078e000c */
[----:B------:R-:W2:Y:S02]  /*08c0*/  LDG.E R5, desc[UR8][R4.64] ;  /* 0x0000000804057981 */ /* 0x000ea4000c1e1900 */
[--C-:B------:R-:W-:Y:S02]  /*08d0*/  IMAD.WIDE.U32 R10, R11, 0x4, R12.reuse ;  /* 0x000000040b0a7825 */ /* 0x100fe400078e000c */
[----:B------:R-:W2:Y:S02]  /*08e0*/  LDG.E R8, desc[UR8][R8.64] ;  /* 0x0000000808087981 */ /* 0x000ea4000c1e1900 */
[----:B------:R-:W-:-:S02]  /*08f0*/  IMAD.WIDE.U32 R14, R15, 0x4, R12 ;  /* 0x000000040f0e7825 */ /* 0x000fc400078e000c */
[----:B------:R-:W3:Y:S04]  /*0900*/  LDG.E R11, desc[UR8][R10.64] ;  /* 0x000000080a0b7981 */ /* 0x000ee8000c1e1900 */
[----:B------:R-:W3:Y:S01]  /*0910*/  LDG.E R14, desc[UR8][R14.64] ;  /* 0x000000080e0e7981 */ /* 0x000ee2000c1e1900 */
[----:B------:R-:W-:Y:S01]  /*0920*/  UIADD3 UR5, UPT, UPT, UR5, 0x4, URZ ;  /* 0x0000000405057890 */ /* 0x000fe2000fffe0ff */
[----:B--2--5:R-:W-:-:S04]  /*0930*/  FMNMX3 R6, R6, R5, R8, !PT ;  /* 0x0000000506067276 */ /* 0x024fc80007800008 */
[----:B---3--:R-:W-:-:S07]  /*0940*/  FMNMX3 R6, R6, R11, R14, !PT ;  /* 0x0000000b06067276 */ /* 0x008fce000780000e */
.L_x_44:
[----:B------:R-:W-:Y:S05]  /*0950*/  BRA.U !UP1, `(.L_x_40) ;  /* 0x0000000109247547 */ /* 0x000fea000b800000 */
[----:B------:R-:W-:Y:S01]  /*0960*/  IADD3 R7, PT, PT, R3, UR5, RZ ;  /* 0x0000000503077c10 */ /* 0x000fe2000fffe0ff */
[----:B------:R-:W-:-:S12]  /*0970*/  UIADD3 UR4, UPT, UPT, -UR4, URZ, URZ ;  /* 0x000000ff04047290 */ /* 0x000fd8000fffe1ff */
.L_x_45:
[----:B------:R-:W-:-:S06]  /*0980*/  IMAD.WIDE.U32 R4, R7, 0x4, R12 ;  /* 0x0000000407047825 */ /* 0x000fcc00078e000c */
[----:B------:R-:W2:Y:S01]  /*0990*/  LDG.E R5, desc[UR8][R4.64] ;  /* 0x0000000804057981 */ /* 0x000ea2000c1e1900 */
[----:B------:R-:W-:Y:S01]  /*09a0*/  UIADD3 UR4, UPT, UPT, UR4, 0x1, URZ ;  /* 0x0000000104047890 */ /* 0x000fe2000fffe0ff */
[----:B------:R-:W-:-:S03]  /*09b0*/  IADD3 R7, PT, PT, R7, 0x1, RZ ;  /* 0x0000000107077810 */ /* 0x000fc60007ffe0ff */
[----:B------:R-:W-:Y:S01]  /*09c0*/  UISETP.NE.AND UP0, UPT, UR4, URZ, UPT ;  /* 0x000000ff0400728c */ /* 0x000fe2000bf05270 */
[----:B--2--5:R-:W-:-:S08]  /*09d0*/  FMNMX R6, R5, R6, !PT ;  /* 0x0000000605067209 */ /* 0x024fd00007800000 */
[----:B------:R-:W-:Y:S05]  /*09e0*/  BRA.U UP0, `(.L_x_45) ;  /* 0xfffffffd00e47547 */ /* 0x000fea000b83ffff */
.L_x_40:
[----:B------:R-:W0:Y:S01]  /*09f0*/  LDCU UR5, c[0x0][0x380] ;  /* 0x00007000ff0577ac */ /* 0x000e220008000800 */
[----:B------:R-:W-:Y:S01]  /*0a00*/  HFMA2 R5, -RZ, RZ, 0, 0 ;  /* 0x00000000ff057431 */ /* 0x000fe200000001ff */
[----:B0-----:R-:W-:-:S09]  /*0a10*/  UISETP.GE.AND UP0, UPT, UR5, 0x1, UPT ;  /* 0x000000010500788c */ /* 0x001fd2000bf06270 */
[----:B------:R-:W-:Y:S05]  /*0a20*/  BRA.U !UP0, `(.L_x_46) ;  /* 0x0000000d08587547 */ /* 0x000fea000b800000 */
[----:B------:R-:W-:Y:S01]  /*0a30*/  UISETP.GE.U32.AND UP1, UPT, UR5, 0x8, UPT ;  /* 0x000000080500788c */ /* 0x000fe2000bf26070 */
[----:B------:R-:W-:Y:S01]  /*0a40*/  MOV R5, RZ ;  /* 0x000000ff00057202 */ /* 0x000fe20000000f00 */
[----:B------:R-:W-:Y:S01]  /*0a50*/  ULOP3.LUT UR6, UR5, 0x7, URZ, 0xc0, !UPT ;  /* 0x0000000705067892 */ /* 0x000fe2000f8ec0ff */
[----:B------:R-:W-:-:S03]  /*0a60*/  UMOV UR4, URZ ;  /* 0x000000ff00047c82 */ /* 0x000fc60008000000 */
[----:B------:R-:W-:-:S03]  /*0a70*/  UISETP.NE.AND UP0, UPT, UR6, URZ, UPT ;  /* 0x000000ff0600728c */ /* 0x000fc6000bf05270 */
[----:B------:R-:W-:Y:S08]  /*0a80*/  BRA.U !UP1, `(.L_x_47) ;  /* 0x0000000509a47547 */ /* 0x000ff0000b800000 */
[----:B------:R-:W-:Y:S01]  /*0a90*/  ULOP3.LUT UR4, UR5, 0x7ffffff8, URZ, 0xc0, !UPT ;  /* 0x7ffffff805047892 */ /* 0x000fe2000f8ec0ff */
[----:B------:R-:W-:Y:S02]  /*0aa0*/  IADD3 R7, PT, PT, R3, 0x3, RZ ;  /* 0x0000000303077810 */ /* 0x000fe40007ffe0ff */
[----:B------:R-:W-:Y:S01]  /*0ab0*/  MOV R5, RZ ;  /* 0x000000ff00057202 */ /* 0x000fe20000000f00 */
[----:B------:R-:W-:-:S12]  /*0ac0*/  UIADD3 UR7, UPT, UPT, -UR4, URZ, URZ ;  /* 0x000000ff04077290 */ /* 0x000fd8000fffe1ff */
.L_x_48:
[C---:B------:R-:W-:Y:S01]  /*0ad0*/  IADD3 R9, PT, PT, R7.reuse, -0x3, RZ ;  /* 0xfffffffd07097810 */ /* 0x040fe20007ffe0ff */
[----:B------:R-:W-:-:S04]  /*0ae0*/  IMAD.WIDE.U32 R14, R7, 0x4, R12 ;  /* 0x00000004070e7825 */ /* 0x000fc800078e000c */
[----:B------:R-:W-:Y:S01]  /*0af0*/  IMAD.WIDE.U32 R8, R9, 0x4, R12 ;  /* 0x0000000409087825 */ /* 0x000fe200078e000c */
[----:B------:R0:W2:Y:S01]  /*0b00*/  LDG.E R21, desc[UR8][R14.64] ;  /* 0x000000080e157981 */ /* 0x0000a2000c1e1900 */
[----:B------:R-:W-:-:S03]  /*0b10*/  IADD3 R11, PT, PT, R7, -0x2, RZ ;  /* 0xfffffffe070b7810 */ /* 0x000fc60007ffe0ff */
[----:B------:R-:W3:Y:S01]  /*0b20*/  LDG.E R27, desc[UR8][R8.64] ;  /* 0x00000008081b7981 */ /* 0x000ee2000c1e1900 */
[----:B------:R-:W-:Y:S01]  /*0b30*/  IADD3 R23, PT, PT, R7, -0x1, RZ ;  /* 0xffffffff07177810 */ /* 0x000fe20007ffe0ff */
[----:B------:R-:W-:Y:S01]  /*0b40*/  IMAD.WIDE.U32 R10, R11, 0x4, R12 ;  /* 0x000000040b0a7825 */ /* 0x000fe200078e000c */
[----:B------:R-:W-:-:S03]  /*0b50*/  IADD3 R19, PT, PT, R7, 0x1, RZ ;  /* 0x0000000107137810 */ /* 0x000fc60007ffe0ff */
[--C-:B------:R-:W-:Y:S01]  /*0b60*/  IMAD.WIDE.U32 R22, R23, 0x4, R12.reuse ;  /* 0x0000000417167825 */ /* 0x100fe200078e000c */
[----:B------:R1:W4:Y:S01]  /*0b70*/  LDG.E R25, desc[UR8][R10.64] ;  /* 0x000000080a197981 */ /* 0x000322000c1e1900 */
[----:B------:R-:W-:Y:S02]  /*0b80*/  IADD3 R17, PT, PT, R7, 0x2, RZ ;  /* 0x0000000207117810 */ /* 0x000fe40007ffe0ff */
[--C-:B------:R-:W-:Y:S02]  /*0b90*/  IMAD.WIDE.U32 R18, R19, 0x4, R12.reuse ;  /* 0x0000000413127825 */ /* 0x100fe400078e000c */
[----:B------:R-:W4:Y:S02]  /*0ba0*/  LDG.E R23, desc[UR8][R22.64] ;  /* 0x0000000816177981 */ /* 0x000f24000c1e1900 */
[----:B------:R-:W-:Y:S02]  /*0bb0*/  IMAD.WIDE.U32 R16, R17, 0x4, R12 ;  /* 0x0000000411107825 */ /* 0x000fe400078e000c */
[----:B------:R4:W4:Y:S01]  /*0bc0*/  LDG.E R19, desc[UR8][R18.64] ;  /* 0x0000000812137981 */ /* 0x000922000c1e1900 */
[----:B------:R-:W-:-:S03]  /*0bd0*/  IADD3 R29, PT, PT, R7, 0x3, RZ ;  /* 0x00000003071d7810 */ /* 0x000fc60007ffe0ff */
[----:B------:R-:W4:Y:S01]  /*0be0*/  LDG.E R17, desc[UR8][R16.64] ;  /* 0x0000000810117981 */ /* 0x000f22000c1e1900 */
[----:B0-----:R-:W-:Y:S01]  /*0bf0*/  IADD3 R15, PT, PT, R7, 0x4, RZ ;  /* 0x00000004070f7810 */ /* 0x001fe20007ffe0ff */
[----:B------:R-:W-:-:S04]  /*0c00*/  IMAD.WIDE.U32 R28, R29, 0x4, R12 ;  /* 0x000000041d1c7825 */ /* 0x000fc800078e000c */
[----:B------:R-:W-:Y:S01]  /*0c10*/  IMAD.WIDE.U32 R14, R15, 0x4, R12 ;  /* 0x000000040f0e7825 */ /* 0x000fe200078e000c */
[----:B------:R-:W4:Y:S04]  /*0c20*/  LDG.E R9, desc[UR8][R28.64] ;  /* 0x000000081c097981 */ /* 0x000f28000c1e1900 */
[----:B------:R0:W4:Y:S01]  /*0c30*/  LDG.E R11, desc[UR8][R14.64] ;  /* 0x000000080e0b7981 */ /* 0x000122000c1e1900 */
[----:B------:R-:W-:Y:S01]  /*0c40*/  HFMA2 R2, -RZ, RZ, 0.96630859375, -0.0022525787353515625 ;  /* 0x3bbb989dff027431 */ /* 0x000fe200000001ff */
[----:B-1----:R-:W-:Y:S01]  /*0c50*/  MOV R10, 0x437c0000 ;  /* 0x437c0000000a7802 */ /* 0x002fe20000000f00 */
[----:B------:R-:W-:Y:S01]  /*0c60*/  UIADD3 UR7, UPT, UPT, UR7, 0x8, URZ ;  /* 0x0000000807077890 */ /* 0x000fe2000fffe0ff */
[----:B------:R-:W-:-:S03]  /*0c70*/  IADD3 R7, PT, PT, R7, 0x8, RZ ;  /* 0x0000000807077810 */ /* 0x000fc60007ffe0ff */
[----:B------:R-:W-:Y:S01]  /*0c80*/  UISETP.NE.AND UP1, UPT, UR7, URZ, UPT ;  /* 0x000000ff0700728c */ /* 0x000fe2000bf25270 */
[--C-:B--2--5:R-:W-:Y:S01]  /*0c90*/  FADD R21, R21, -R6.reuse ;  /* 0x8000000615157221 */ /* 0x124fe20000000000 */
[----:B---3--:R-:W-:-:S03]  /*0ca0*/  FADD R27, R27, -R6 ;  /* 0x800000061b1b7221 */ /* 0x008fc60000000000 */
[-C--:B------:R-:W-:Y:S01]  /*0cb0*/  FFMA.SAT R8, R21, R2.reuse, 0.5 ;  /* 0x3f00000015087423 */ /* 0x080fe20000002002 */
[----:B------:R-:W-:-:S03]  /*0cc0*/  FFMA.SAT R4, R27, R2, 0.5 ;  /* 0x3f0000001b047423 */ /* 0x000fc60000002002 */
[-C--:B------:R-:W-:Y:S01]  /*0cd0*/  FFMA.RM R8, R8, R10.reuse, 12582913 ;  /* 0x4b40000108087423 */ /* 0x080fe2000000400a */
[----:B----4-:R-:W-:Y:S01]  /*0ce0*/  FADD R25, R25, -R6 ;  /* 0x8000000619197221 */ /* 0x010fe20000000000 */
[----:B------:R-:W-:Y:S02]  /*0cf0*/  FFMA.RM R4, R4, R10, 12582913 ;  /* 0x4b40000104047423 */ /* 0x000fe4000000400a */
[C---:B------:R-:W-:Y:S01]  /*0d00*/  FADD R18, R8.reuse, -12583039 ;  /* 0xcb40007f08127421 */ /* 0x040fe20000000000 */
[----:B------:R-:W-:Y:S01]  /*0d10*/  SHF.L.U32 R8, R8, 0x17, RZ ;  /* 0x0000001708087819 */ /* 0x000fe200000006ff */
[----:B0-----:R-:W-:Y:S01]  /*0d20*/  FFMA.SAT R15, R25, R2, 0.5 ;  /* 0x3f000000190f7423 */ /* 0x001fe20000002002 */
[----:B------:R-:W-:Y:S01]  /*0d30*/  FADD R16, R4, -12583039 ;  /* 0xcb40007f04107421 */ /* 0x000fe20000000000 */
[----:B------:R-:W-:Y:S01]  /*0d40*/  FFMA R18, R21, 1.4426950216293334961, -R18 ;  /* 0x3fb8aa3b15127823 */ /* 0x000fe20000000812 */
[----:B------:R-:W-:Y:S01]  /*0d50*/  FADD R23, R23, -R6 ;  /* 0x8000000617177221 */ /* 0x000fe20000000000 */
[----:B------:R-:W-:Y:S01]  /*0d60*/  FFMA.RM R14, R15, R10, 12582913 ;  /* 0x4b4000010f0e7423 */ /* 0x000fe2000000400a */
[----:B------:R-:W-:Y:S01]  /*0d70*/  FFMA R16, R27, 1.4426950216293334961, -R16 ;  /* 0x3fb8aa3b1b107823 */ /* 0x000fe20000000810 */
[----:B------:R-:W-:Y:S01]  /*0d80*/  FFMA R24, R21, 1.925963033500011079e-08, R18 ;  /* 0x32a5706015187823 */ /* 0x000fe20000000012 */
[----:B------:R-:W-:Y:S01]  /*0d90*/  FFMA.SAT R29, R23, R2, 0.5 ;  /* 0x3f000000171d7423 */ /* 0x000fe20000002002 */
[C---:B------:R-:W-:Y:S01]  /*0da0*/  FADD R20, R14.reuse, -12583039 ;  /* 0xcb40007f0e147421 */ /* 0x040fe20000000000 */
[----:B------:R-:W-:Y:S01]  /*0db0*/  FFMA R18, R27, 1.925963033500011079e-08, R16 ;  /* 0x32a570601b127823 */ /* 0x000fe20000000010 */
[--C-:B------:R-:W-:Y:S01]  /*0dc0*/  FADD R27, R19, -R6.reuse ;  /* 0x80000006131b7221 */ /* 0x100fe20000000000 */
[----:B------:R-:W-:Y:S01]  /*0dd0*/  FFMA.RM R15, R29, R10, 12582913 ;  /* 0x4b4000011d0f7423 */ /* 0x000fe2000000400a */
[----:B------:R-:W-:Y:S01]  /*0de0*/  FADD R21, R17, -R6 ;  /* 0x8000000611157221 */ /* 0x000fe20000000000 */
[----:B------:R-:W-:Y:S01]  /*0df0*/  FFMA R20, R25, 1.4426950216293334961, -R20 ;  /* 0x3fb8aa3b19147823 */ /* 0x000fe20000000814 */
[-C--:B------:R-:W-:Y:S01]  /*0e00*/  FFMA.SAT R17, R27, R2.reuse, 0.5 ;  /* 0x3f0000001b117423 */ /* 0x080fe20000002002 */
[----:B------:R-:W-:Y:S01]  /*0e10*/  FADD R22, R15, -12583039 ;  /* 0xcb40007f0f167421 */ /* 0x000fe20000000000 */
[----:B------:R-:W-:Y:S01]  /*0e20*/  FFMA.SAT R19, R21, R2, 0.5 ;  /* 0x3f00000015137423 */ /* 0x000fe20000002002 */
[----:B------:R-:W0:Y:S01]  /*0e30*/  MUFU.EX2 R18, R18 ;  /* 0x0000001200127308 */ /* 0x000e220000000800 */
[-C--:B------:R-:W-:Y:S01]  /*0e40*/  FFMA.RM R17, R17, R10.reuse, 12582913 ;  /* 0x4b40000111117423 */ /* 0x080fe2000000400a */
[----:B------:R-:W-:Y:S01]  /*0e50*/  FFMA R22, R23, 1.4426950216293334961, -R22 ;  /* 0x3fb8aa3b17167823 */ /* 0x000fe20000000816 */
[----:B------:R-:W-:Y:S01]  /*0e60*/  FFMA R20, R25, 1.925963033500011079e-08, R20 ;  /* 0x32a5706019147823 */ /* 0x000fe20000000014 */
[----:B------:R-:W-:Y:S01]  /*0e70*/  FFMA.RM R19, R19, R10, 12582913 ;  /* 0x4b40000113137423 */ /* 0x000fe2000000400a */
[----:B------:R-:W-:Y:S01]  /*0e80*/  FADD R9, R9, -R6 ;  /* 0x8000000609097221 */ /* 0x000fe20000000000 */
[----:B------:R-:W-:Y:S01]  /*0e90*/  FFMA R22, R23, 1.925963033500011079e-08, R22 ;  /* 0x32a5706017167823 */ /* 0x000fe20000000016 */
[----:B------:R-:W-:Y:S01]  /*0ea0*/  FADD R11, R11, -R6 ;  /* 0x800000060b0b7221 */ /* 0x000fe20000000000 */
[----:B------:R1:W-:Y:S01]  /*0eb0*/  MUFU.EX2 R16, R24 ;  /* 0x0000001800107308 */ /* 0x0003e20000000800 */
[----:B------:R-:W-:Y:S01]  /*0ec0*/  FADD R26, R19, -12583039 ;  /* 0xcb40007f131a7421 */ /* 0x000fe20000000000 */
[-C--:B------:R-:W-:Y:S01]  /*0ed0*/  FFMA.SAT R25, R9, R2.reuse, 0.5 ;  /* 0x3f00000009197423 */ /* 0x080fe20000002002 */
[----:B------:R-:W-:Y:S01]  /*0ee0*/  FFMA.SAT R29, R11, R2, 0.5 ;  /* 0x3f0000000b1d7423 */ /* 0x000fe20000002002 */
[----:B------:R-:W-:Y:S01]  /*0ef0*/  SHF.L.U32 R14, R14, 0x17, RZ ;  /* 0x000000170e0e7819 */ /* 0x000fe200000006ff */
[----:B------:R-:W-:Y:S01]  /*0f00*/  FFMA R26, R21, 1.4426950216293334961, -R26 ;  /* 0x3fb8aa3b151a7823 */ /* 0x000fe2000000081a */
[-C--:B------:R-:W-:Y:S01]  /*0f10*/  FFMA.RM R2, R25, R10.reuse, 12582913 ;  /* 0x4b40000119027423 */ /* 0x080fe2000000400a */
[----:B------:R-:W-:Y:S01]  /*0f20*/  FFMA.RM R10, R29, R10, 12582913 ;  /* 0x4b4000011d0a7423 */ /* 0x000fe2000000400a */
[----:B------:R-:W2:Y:S01]  /*0f30*/  MUFU.EX2 R20, R20 ;  /* 0x0000001400147308 */ /* 0x000ea20000000800 */
[----:B-1----:R-:W-:Y:S01]  /*0f40*/  FADD R24, R17, -12583039 ;  /* 0xcb40007f11187421 */ /* 0x002fe20000000000 */
[----:B------:R-:W-:Y:S01]  /*0f50*/  FFMA R23, R21, 1.925963033500011079e-08, R26 ;  /* 0x32a5706015177823 */ /* 0x000fe2000000001a */
[----:B------:R-:W-:Y:S01]  /*0f60*/  FADD R26, R2, -12583039 ;  /* 0xcb40007f021a7421 */ /* 0x000fe20000000000 */
[----:B------:R-:W-:Y:S01]  /*0f70*/  SHF.L.U32 R17, R17, 0x17, RZ ;  /* 0x0000001711117819 */ /* 0x000fe200000006ff */
[----:B------:R-:W-:-:S02]  /*0f80*/  FFMA R24, R27, 1.4426950216293334961, -R24 ;  /* 0x3fb8aa3b1b187823 */ /* 0x000fc40000000818 */
[----:B------:R-:W-:Y:S01]  /*0f90*/  FFMA R26, R9, 1.4426950216293334961, -R26 ;  /* 0x3fb8aa3b091a7823 */ /* 0x000fe2000000081a */
[----:B------:R-:W1:Y:S01]  /*0fa0*/  MUFU.EX2 R22, R22 ;  /* 0x0000001600167308 */ /* 0x000e620000000800 */
[----:B------:R-:W-:Y:S01]  /*0fb0*/  FFMA R27, R27, 1.925963033500011079e-08, R24 ;  /* 0x32a570601b1b7823 */ /* 0x000fe20000000018 */
[----:B------:R-:W-:Y:S01]  /*0fc0*/  SHF.L.U32 R24, R4, 0x17, RZ ;  /* 0x0000001704187819 */ /* 0x000fe200000006ff */
[----:B------:R-:W-:-:S04]  /*0fd0*/  FFMA R26, R9, 1.925963033500011079e-08, R26 ;  /* 0x32a57060091a7823 */ /* 0x000fc8000000001a */
[----:B0-----:R-:W-:Y:S01]  /*0fe0*/  FFMA R5, R24, R18, R5 ;  /* 0x0000001218057223 */ /* 0x001fe20000000005 */
[----:B------:R-:W-:Y:S01]  /*0ff0*/  FADD R24, R10, -12583039 ;  /* 0xcb40007f0a187421 */ /* 0x000fe20000000000 */
[----:B------:R-:W0:Y:S01]  /*1000*/  MUFU.EX2 R21, R27 ;  /* 0x0000001b00157308 */ /* 0x000e220000000800 */
[----:B------:R-:W-:Y:S01]  /*1010*/  SHF.L.U32 R18, R15, 0x17, RZ ;  /* 0x000000170f127819 */ /* 0x000fe200000006ff */
[----:B--2---:R-:W-:Y:S01]  /*1020*/  FFMA R9, R14, R20, R5 ;  /* 0x000000140e097223 */ /* 0x004fe20000000005 */
[----:B------:R-:W-:Y:S01]  /*1030*/  FFMA R24, R11, 1.4426950216293334961, -R24 ;  /* 0x3fb8aa3b0b187823 */ /* 0x000fe20000000818 */
[----:B------:R-:W-:Y:S02]  /*1040*/  SHF.L.U32 R14, R19, 0x17, RZ ;  /* 0x00000017130e7819 */ /* 0x000fe400000006ff */
[----:B------:R-:W-:Y:S01]  /*1050*/  SHF.L.U32 R10, R10, 0x17, RZ ;  /* 0x000000170a0a7819 */ /* 0x000fe200000006ff */
[----:B------:R-:W-:Y:S01]  /*1060*/  FFMA R24, R11, 1.925963033500011079e-08, R24 ;  /* 0x32a570600b187823 */ /* 0x000fe20000000018 */
[----:B------:R-:W2:Y:S01]  /*1070*/  MUFU.EX2 R4, R23 ;  /* 0x0000001700047308 */ /* 0x000ea20000000800 */
[----:B-1----:R-:W-:-:S04]  /*1080*/  FFMA R9, R18, R22, R9 ;  /* 0x0000001612097223 */ /* 0x002fc80000000009 */
[----:B------:R-:W-:Y:S01]  /*1090*/  FFMA R8, R8, R16, R9 ;  /* 0x0000001008087223 */ /* 0x000fe20000000009 */
[----:B------:R-:W-:Y:S02]  /*10a0*/  SHF.L.U32 R9, R2, 0x17, RZ ;  /* 0x0000001702097819 */ /* 0x000fe400000006ff */
[----:B------:R-:W1:Y:S01]  /*10b0*/  MUFU.EX2 R5, R26 ;  /* 0x0000001a00057308 */ /* 0x000e620000000800 */
[----:B0-----:R-:W-:-:S07]  /*10c0*/  FFMA R17, R17, R21, R8 ;  /* 0x0000001511117223 */ /* 0x001fce0000000008 */
[----:B------:R-:W0:Y:S01]  /*10d0*/  MUFU.EX2 R24, R24 ;  /* 0x0000001800187308 */ /* 0x000e220000000800 */
[----:B--2---:R-:W-:-:S04]  /*10e0*/  FFMA R4, R14, R4, R17 ;  /* 0x000000040e047223 */ /* 0x004fc80000000011 */
[----:B-1----:R-:W-:-:S04]  /*10f0*/  FFMA R5, R9, R5, R4 ;  /* 0x0000000509057223 */ /* 0x002fc80000000004 */
[----:B0-----:R-:W-:Y:S01]  /*1100*/  FFMA R5, R10, R24, R5 ;  /* 0x000000180a057223 */ /* 0x001fe20000000005 */
[----:B------:R-:W-:Y:S06]  /*1110*/  BRA.U UP1, `(.L_x_48) ;  /* 0xfffffff9016c7547 */ /* 0x000fec000b83ffff */
.L_x_47:
[----:B------:R-:W-:Y:S05]  /*1120*/  BRA.U !UP0, `(.L_x_46) ;  /* 0x0000000508987547 */ /* 0x000fea000b800000 */
[----:B------:R-:W-:Y:S02]  /*1130*/  UISETP.GE.U32.AND UP0, UPT, UR6, 0x4, UPT ;  /* 0x000000040600788c */ /* 0x000fe4000bf06070 */
[----:B------:R-:W-:-:S04]  /*1140*/  ULOP3.LUT UR7, UR5, 0x3, URZ, 0xc0, !UPT ;  /* 0x0000000305077892 */ /* 0x000fc8000f8ec0ff */
[----:B------:R-:W-:-:S03]  /*1150*/  UISETP.NE.AND UP1, UPT, UR7, URZ, UPT ;  /* 0x000000ff0700728c */ /* 0x000fc6000bf25270 */
[----:B------:R-:W-:Y:S08]  /*1160*/  BRA.U !UP0, `(.L_x_49) ;  /* 0x0000000108cc7547 */ /* 0x000ff0000b800000 */
[----:B------:R-:W-:-:S04]  /*1170*/  IADD3 R7, PT, PT, R3, UR4, RZ ;  /* 0x0000000403077c10 */ /* 0x000fc8000fffe0ff */
[C---:B------:R-:W-:Y:S01]  /*1180*/  IADD3 R11, PT, PT, R7.reuse, 0x1, RZ ;  /* 0x00000001070b7810 */ /* 0x040fe20007ffe0ff */
[C---:B------:R-:W-:Y:S01]  /*1190*/  IMAD.WIDE.U32 R8, R7.reuse, 0x4, R12 ;  /* 0x0000000407087825 */ /* 0x040fe200078e000c */
[----:B------:R-:W-:-:S05]  /*11a0*/  IADD3 R15, PT, PT, R7, 0x2, RZ ;  /* 0x00000002070f7810 */ /* 0x000fca0007ffe0ff */
[----:B------:R-:W2:Y:S01]  /*11b0*/  LDG.E R9, desc[UR8][R8.64] ;  /* 0x0000000808097981 */ /* 0x000ea2000c1e1900 */
[----:B------:R-:W-:Y:S01]  /*11c0*/  IMAD.WIDE.U32 R10, R11, 0x4, R12 ;  /* 0x000000040b0a7825 */ /* 0x000fe200078e000c */
[----:B------:R-:W-:-:S03]  /*11d0*/  IADD3 R17, PT, PT, R7, 0x3, RZ ;  /* 0x0000000307117810 */ /* 0x000fc60007ffe0ff */
[--C-:B------:R-:W-:Y:S02]  /*11e0*/  IMAD.WIDE.U32 R14, R15, 0x4, R12.reuse ;  /* 0x000000040f0e7825 */ /* 0x100fe400078e000c */
[----:B------:R-:W3:Y:S02]  /*11f0*/  LDG.E R11, desc[UR8][R10.64] ;  /* 0x000000080a0b7981 */ /* 0x000ee4000c1e1900 */
[----:B------:R-:W-:Y:S02]  /*1200*/  IMAD.WIDE.U32 R16, R17, 0x4, R12 ;  /* 0x0000000411107825 */ /* 0x000fe400078e000c */
[----:B------:R-:W4:Y:S04]  /*1210*/  LDG.E R7, desc[UR8][R14.64] ;  /* 0x000000080e077981 */ /* 0x000f28000c1e1900 */
[----:B------:R-:W4:Y:S01]  /*1220*/  LDG.E R17, desc[UR8][R16.64] ;  /* 0x0000000810117981 */ /* 0x000f22000c1e1900 */
[----:B------:R-:W-:Y:S01]  /*1230*/  HFMA2 R20, -RZ, RZ, 0.96630859375, -0.0022525787353515625 ;  /* 0x3bbb989dff147431 */ /* 0x000fe200000001ff */
[----:B------:R-:W-:Y:S01]  /*1240*/  UIADD3 UR4, UPT, UPT, UR4, 0x4, URZ ;  /* 0x0000000404047890 */ /* 0x000fe2000fffe0ff */
[----:B--2--5:R-:W-:Y:S01]  /*1250*/  FADD R18, R9, -R6 ;  /* 0x8000000609127221 */ /* 0x024fe20000000000 */
[----:B------:R-:W-:-:S03]  /*1260*/  MOV R9, 0x437c0000 ;  /* 0x437c000000097802 */ /* 0x000fc60000000f00 */
[----:B------:R-:W-:Y:S01]  /*1270*/  FFMA.SAT R2, R18, R20, 0.5 ;  /* 0x3f00000012027423 */ /* 0x000fe20000002014 */
[----:B---3--:R-:W-:-:S03]  /*1280*/  FADD R19, R11, -R6 ;  /* 0x800000060b137221 */ /* 0x008fc60000000000 */
[----:B------:R-:W-:Y:S01]  /*1290*/  FFMA.RM R2, R2, R9, 12582913 ;  /* 0x4b40000102027423 */ /* 0x000fe20000004009 */
[----:B------:R-:W-:-:S03]  /*12a0*/  FFMA.SAT R4, R19, R20, 0.5 ;  /* 0x3f00000013047423 */ /* 0x000fc60000002014 */
[C---:B------:R-:W-:Y:S01]  /*12b0*/  FADD R11, R2.reuse, -12583039 ;  /* 0xcb40007f020b7421 */ /* 0x040fe20000000000 */
[--C-:B----4-:R-:W-:Y:S01]  /*12c0*/  FADD R7, R7, -R6.reuse ;  /* 0x8000000607077221 */ /* 0x110fe20000000000 */
[----:B------:R-:W-:Y:S01]  /*12d0*/  SHF.L.U32 R2, R2, 0x17, RZ ;  /* 0x0000001702027819 */ /* 0x000fe200000006ff */
[-C--:B------:R-:W-:Y:S01]  /*12e0*/  FFMA.RM R4, R4, R9.reuse, 12582913 ;  /* 0x4b40000104047423 */ /* 0x080fe20000004009 */
[----:B------:R-:W-:Y:S01]  /*12f0*/  FFMA R11, R18, 1.4426950216293334961, -R11 ;  /* 0x3fb8aa3b120b7823 */ /* 0x000fe2000000080b */
[-C--:B------:R-:W-:Y:S01]  /*1300*/  FFMA.SAT R8, R7, R20.reuse, 0.5 ;  /* 0x3f00000007087423 */ /* 0x080fe20000002014 */
[----:B------:R-:W-:Y:S01]  /*1310*/  FADD R17, R17, -R6 ;  /* 0x8000000611117221 */ /* 0x000fe20000000000 */
[----:B------:R-:W-:Y:S01]  /*1320*/  FADD R14, R4, -12583039 ;  /* 0xcb40007f040e7421 */ /* 0x000fe20000000000 */
[----:B------:R-:W-:Y:S01]  /*1330*/  FFMA R10, R18, 1.925963033500011079e-08, R11 ;  /* 0x32a57060120a7823 */ /* 0x000fe2000000000b */
[----:B------:R-:W-:Y:S01]  /*1340*/  FFMA.RM R8, R8, R9, 12582913 ;  /* 0x4b40000108087423 */ /* 0x000fe20000004009 */
[----:B------:R-:W-:Y:S01]  /*1350*/  FFMA.SAT R18, R17, R20, 0.5 ;  /* 0x3f00000011127423 */ /* 0x000fe20000002014 */
[----:B------:R-:W-:-:S02]  /*1360*/  FFMA R14, R19, 1.4426950216293334961, -R14 ;  /* 0x3fb8aa3b130e7823 */ /* 0x000fc4000000080e */
[----:B------:R-:W-:Y:S01]  /*1370*/  FADD R16, R8, -12583039 ;  /* 0xcb40007f08107421 */ /* 0x000fe20000000000 */
[----:B------:R-:W-:Y:S01]  /*1380*/  FFMA.RM R18, R18, R9, 12582913 ;  /* 0x4b40000112127423 */ /* 0x000fe20000004009 */
[----:B------:R-:W-:Y:S01]  /*1390*/  FFMA R14, R19, 1.925963033500011079e-08, R14 ;  /* 0x32a57060130e7823 */ /* 0x000fe2000000000e */
[----:B------:R-:W0:Y:S01]  /*13a0*/  MUFU.EX2 R10, R10 ;  /* 0x0000000a000a7308 */ /* 0x000e220000000800 */
[C---:B------:R-:W-:Y:S01]  /*13b0*/  FFMA R16, R7.reuse, 1.4426950216293334961, -R16 ;  /* 0x3fb8aa3b07107823 */ /* 0x040fe20000000810 */
[C---:B------:R-:W-:Y:S01]  /*13c0*/  FADD R20, R18.reuse, -12583039 ;  /* 0xcb40007f12147421 */ /* 0x040fe20000000000 */
[----:B------:R-:W-:Y:S02]  /*13d0*/  SHF.L.U32 R18, R18, 0x17, RZ ;  /* 0x0000001712127819 */ /* 0x000fe400000006ff */
[----:B------:R-:W-:Y:S01]  /*13e0*/  FFMA R16, R7, 1.925963033500011079e-08, R16 ;  /* 0x32a5706007107823 */ /* 0x000fe20000000010 */
[C---:B------:R-:W-:Y:S01]  /*13f0*/  FFMA R20, R17.reuse, 1.4426950216293334961, -R20 ;  /* 0x3fb8aa3b11147823 */ /* 0x040fe20000000814 */
[----:B------:R-:W-:Y:S01]  /*1400*/  SHF.L.U32 R7, R4, 0x17, RZ ;  /* 0x0000001704077819 */ /* 0x000fe200000006ff */
[----:B------:R-:W1:Y:S02]  /*1410*/  MUFU.EX2 R14, R14 ;  /* 0x0000000e000e7308 */ /* 0x000e640000000800 */
[----:B------:R-:W-:-:S06]  /*1420*/  FFMA R20, R17, 1.925963033500011079e-08, R20 ;  /* 0x32a5706011147823 */ /* 0x000fcc0000000014 */
[----:B------:R-:W2:Y:S01]  /*1430*/  MUFU.EX2 R16, R16 ;  /* 0x0000001000107308 */ /* 0x000ea20000000800 */
[----:B0-----:R-:W-:Y:S01]  /*1440*/  FFMA R2, R2, R10, R5 ;  /* 0x0000000a02027223 */ /* 0x001fe20000000005 */
[----:B------:R-:W-:-:S06]  /*1450*/  SHF.L.U32 R5, R8, 0x17, RZ ;  /* 0x0000001708057819 */ /* 0x000fcc00000006ff */
[----:B------:R-:W0:Y:S01]  /*1460*/  MUFU.EX2 R20, R20 ;  /* 0x0000001400147308 */ /* 0x000e220000000800 */
[----:B-1----:R-:W-:-:S04]  /*1470*/  FFMA R2, R7, R14, R2 ;  /* 0x0000000e07027223 */ /* 0x002fc80000000002 */
[----:B--2---:R-:W-:-:S04]  /*1480*/  FFMA R5, R5, R16, R2 ;  /* 0x0000001005057223 */ /* 0x004fc80000000002 */
[----:B0-----:R-:W-:-:S07]  /*1490*/  FFMA R5, R18, R20, R5 ;  /* 0x0000001412057223 */ /* 0x001fce0000000005 */
.L_x_49:
[----:B------:R-:W-:Y:S05]  /*14a0*/  BRA.U !UP1, `(.L_x_46) ;  /* 0x0000000109b87547 */ /* 0x000fea000b800000 */
[----:B------:R-:W-:Y:S02]  /*14b0*/  UISETP.NE.AND UP0, UPT, UR7, 0x1, UPT ;  /* 0x000000010700788c */ /* 0x000fe4000bf05270 */
[----:B------:R-:W-:-:S04]  /*14c0*/  ULOP3.LUT UR5, UR5, 0x1, URZ, 0xc0, !UPT ;  /* 0x0000000105057892 */ /* 0x000fc8000f8ec0ff */
[----:B------:R-:W-:-:S03]  /*14d0*/  UISETP.NE.U32.AND UP1, UPT, UR5, 0x1, UPT ;  /* 0x000000010500788c */ /* 0x000fc6000bf25070 */
[----:B------:R-:W-:Y:S08]  /*14e0*/  BRA.U !UP0, `(.L_x_50) ;  /* 0x00000001086c7547 */ /* 0x000ff0000b800000 */
[----:B------:R-:W-:-:S04]  /*14f0*/  IADD3 R7, PT, PT, R3, UR4, RZ ;  /* 0x0000000403077c10 */ /* 0x000fc8000fffe0ff */
[C---:B------:R-:W-:Y:S01]  /*1500*/  IADD3 R11, PT, PT, R7.reuse, 0x1, RZ ;  /* 0x00000001070b7810 */ /* 0x040fe20007ffe0ff */
[----:B------:R-:W-:-:S04]  /*1510*/  IMAD.WIDE.U32 R8, R7, 0x4, R12 ;  /* 0x0000000407087825 */ /* 0x000fc800078e000c */
[----:B------:R-:W-:Y:S02]  /*1520*/  IMAD.WIDE.U32 R10, R11, 0x4, R12 ;  /* 0x000000040b0a7825 */ /* 0x000fe400078e000c */
[----:B------:R-:W2:Y:S04]  /*1530*/  LDG.E R9, desc[UR8][R8.64] ;  /* 0x0000000808097981 */ /* 0x000ea8000c1e1900 */
[----:B------:R-:W3:Y:S01]  /*1540*/  LDG.E R11, desc[UR8][R10.64] ;  /* 0x000000080a0b7981 */ /* 0x000ee2000c1e1900 */
[----:B------:R-:W-:Y:S01]  /*1550*/  HFMA2 R7, -RZ, RZ, 0.96630859375, -0.0022525787353515625 ;  /* 0x3bbb989dff077431 */ /* 0x000fe200000001ff */
[----:B------:R-:W-:Y:S01]  /*1560*/  MOV R15, 0x437c0000 ;  /* 0x437c0000000f7802 */ /* 0x000fe20000000f00 */
[----:B------:R-:W-:Y:S01]  /*1570*/  UIADD3 UR4, UPT, UPT, UR4, 0x2, URZ ;  /* 0x0000000204047890 */ /* 0x000fe2000fffe0ff */
[----:B--2--5:R-:W-:-:S04]  /*1580*/  FADD R2, R9, -R6 ;  /* 0x8000000609027221 */ /* 0x024fc80000000000 */
[----:B------:R-:W-:Y:S01]  /*1590*/  FFMA.SAT R4, R2, R7, 0.5 ;  /* 0x3f00000002047423 */ /* 0x000fe20000002007 */
[----:B---3--:R-:W-:-:S03]  /*15a0*/  FADD R14, R11, -R6 ;  /* 0x800000060b0e7221 */ /* 0x008fc60000000000 */
[----:B------:R-:W-:Y:S01]  /*15b0*/  FFMA.RM R4, R4, R15, 12582913 ;  /* 0x4b40000104047423 */ /* 0x000fe2000000400f */
[----:B------:R-:W-:-:S03]  /*15c0*/  FFMA.SAT R16, R14, R7, 0.5 ;  /* 0x3f0000000e107423 */ /* 0x000fc60000002007 */
[----:B------:R-:W-:Y:S01]  /*15d0*/  FADD R7, R4, -12583039 ;  /* 0xcb40007f04077421 */ /* 0x000fe20000000000 */
[----:B------:R-:W-:Y:S01]  /*15e0*/  FFMA.RM R16, R16, R15, 12582913 ;  /* 0x4b40000110107423 */ /* 0x000fe2000000400f */
[----:B------:R-:W-:Y:S02]  /*15f0*/  SHF.L.U32 R4, R4, 0x17, RZ ;  /* 0x0000001704047819 */ /* 0x000fe400000006ff */
[----:B------:R-:W-:Y:S01]  /*1600*/  FFMA R7, R2, 1.4426950216293334961, -R7 ;  /* 0x3fb8aa3b02077823 */ /* 0x000fe20000000807 */
[C---:B------:R-:W-:Y:S01]  /*1610*/  FADD R9, R16.reuse, -12583039 ;  /* 0xcb40007f10097421 */ /* 0x040fe20000000000 */
[----:B------:R-:W-:Y:S02]  /*1620*/  SHF.L.U32 R11, R16, 0x17, RZ ;  /* 0x00000017100b7819 */ /* 0x000fe400000006ff */
[----:B------:R-:W-:Y:S01]  /*1630*/  FFMA R7, R2, 1.925963033500011079e-08, R7 ;  /* 0x32a5706002077823 */ /* 0x000fe20000000007 */
[----:B------:R-:W-:-:S04]  /*1640*/  FFMA R9, R14, 1.4426950216293334961, -R9 ;  /* 0x3fb8aa3b0e097823 */ /* 0x000fc80000000809 */
[----:B------:R-:W-:Y:S01]  /*1650*/  FFMA R9, R14, 1.925963033500011079e-08, R9 ;  /* 0x32a570600e097823 */ /* 0x000fe20000000009 */
[----:B------:R-:W0:Y:S08]  /*1660*/  MUFU.EX2 R7, R7 ;  /* 0x0000000700077308 */ /* 0x000e300000000800 */
[----:B------:R-:W1:Y:S01]  /*1670*/  MUFU.EX2 R9, R9 ;  /* 0x0000000900097308 */ /* 0x000e620000000800 */
[----:B0-----:R-:W-:-:S04]  /*1680*/  FFMA R4, R4, R7, R5 ;  /* 0x0000000704047223 */ /* 0x001fc80000000005 */
[----:B-1----:R-:W-:-:S07]  /*1690*/  FFMA R5, R11, R9, R4 ;  /* 0x000000090b057223 */ /* 0x002fce0000000004 */
.L_x_50:
[----:B------:R-:W-:Y:S05]  /*16a0*/  BRA.U UP1, `(.L_x_46) ;  /* 0x0000000101387547 */ /* 0x000fea000b800000 */
[----:B------:R-:W-:-:S05]  /*16b0*/  IADD3 R9, PT, PT, R3, UR4, RZ ;  /* 0x0000000403097c10 */ /* 0x000fca000fffe0ff */
[----:B------:R-:W-:-:S06]  /*16c0*/  IMAD.WIDE.U32 R8, R9, 0x4, R12 ;  /* 0x0000000409087825 */ /* 0x000fcc00078e000c */
[----:B------:R-:W2:Y:S01]  /*16d0*/  LDG.E R9, desc[UR8][R8.64] ;  /* 0x0000000808097981 */ /* 0x000ea2000c1e1900 */
[----:B------:R-:W-:Y:S01]  /*16e0*/  HFMA2 R7, -RZ, RZ, 0.96630859375, -0.0022525787353515625 ;  /* 0x3bbb989dff077431 */ /* 0x000fe200000001ff */
[----:B------:R-:W-:Y:S01]  /*16f0*/  MOV R11, 0x437c0000 ;  /* 0x437c0000000b7802 */ /* 0x000fe20000000f00 */
[----:B--2--5:R-:W-:-:S04]  /*1700*/  FADD R2, R9, -R6 ;  /* 0x8000000609027221 */ /* 0x024fc80000000000 */
[----:B------:R-:W-:-:S04]  /*1710*/  FFMA.SAT R4, R2, R7, 0.5 ;  /* 0x3f00000002047423 */ /* 0x000fc80000002007 */
[----:B------:R-:W-:-:S04]  /*1720*/  FFMA.RM R4, R4, R11, 12582913 ;  /* 0x4b40000104047423 */ /* 0x000fc8000000400b */
[C---:B------:R-:W-:Y:S01]  /*1730*/  FADD R7, R4.reuse, -12583039 ;  /* 0xcb40007f04077421 */ /* 0x040fe20000000000 */
[----:B------:R-:W-:-:S03]  /*1740*/  SHF.L.U32 R4, R4, 0x17, RZ ;  /* 0x0000001704047819 */ /* 0x000fc600000006ff */
[----:B------:R-:W-:-:S04]  /*1750*/  FFMA R7, R2, 1.4426950216293334961, -R7 ;  /* 0x3fb8aa3b02077823 */ /* 0x000fc80000000807 */
[----:B------:R-:W-:-:S06]  /*1760*/  FFMA R7, R2, 1.925963033500011079e-08, R7 ;  /* 0x32a5706002077823 */ /* 0x000fcc0000000007 */
[----:B------:R-:W0:Y:S02]  /*1770*/  MUFU.EX2 R7, R7 ;  /* 0x0000000700077308 */ /* 0x000e240000000800 */
[----:B0-----:R-:W-:-:S07]  /*1780*/  FFMA R5, R4, R7, R5 ;  /* 0x0000000704057223 */ /* 0x001fce0000000005 */
.L_x_46:
[----:B------:R-:W-:-:S05]  /*1790*/  IADD3 R7, PT, PT, R0, R3, RZ ;  /* 0x0000000300077210 */ /* 0x000fca0007ffe0ff */
[----:B------:R-:W-:-:S06]  /*17a0*/  IMAD.WIDE.U32 R12, R7, 0x4, R12 ;  /* 0x00000004070c7825 */ /* 0x000fcc00078e000c */
[----:B------:R-:W2:Y:S01]  /*17b0*/  LDG.E R13, desc[UR8][R12.64] ;  /* 0x000000080c0d7981 */ /* 0x000ea2000c1e1900 */
[----:B------:R-:W-:Y:S01]  /*17c0*/  MOV R3, 0x3bbb989d ;  /* 0x3bbb989d00037802 */ /* 0x000fe20000000f00 */
[----:B------:R-:W0:Y:S01]  /*17d0*/  MUFU.RCP R2, R5 ;  /* 0x0000000500027308 */ /* 0x000e220000001000 */
[----:B------:R-:W-:Y:S01]  /*17e0*/  MOV R9, 0x437c0000 ;  /* 0x437c000000097802 */ /* 0x000fe20000000f00 */
[----:B------:R-:W-:Y:S01]  /*17f0*/  BSSY.RECONVERGENT B0, `(.L_x_51) ;  /* 0x0000015000007945 */ /* 0x000fe20003800200 */
[----:B--2--5:R-:W-:-:S04]  /*1800*/  FADD R6, R13, -R6 ;  /* 0x800000060d067221 */ /* 0x024fc80000000000 */
[----:B------:R-:W-:-:S04]  /*1810*/  FFMA.SAT R0, R6, R3, 0.5 ;  /* 0x3f00000006007423 */ /* 0x000fc80000002003 */
[----:B------:R-:W-:Y:S01]  /*1820*/  FFMA.RM R0, R0, R9, 12582913 ;  /* 0x4b40000100007423 */ /* 0x000fe20000004009 */
[----:B0-----:R-:W-:-:S03]  /*1830*/  FFMA R9, R2, -R5, 1 ;  /* 0x3f80000002097423 */ /* 0x001fc60000000805 */
[C---:B------:R-:W-:Y:S01]  /*1840*/  FADD R3, R0.reuse, -12583039 ;  /* 0xcb40007f00037421 */ /* 0x040fe20000000000 */
[----:B------:R-:W-:Y:S01]  /*1850*/  SHF.L.U32 R0, R0, 0x17, RZ ;  /* 0x0000001700007819 */ /* 0x000fe200000006ff */
[----:B------:R-:W-:Y:S02]  /*1860*/  FFMA R9, R2, R9, R2 ;  /* 0x0000000902097223 */ /* 0x000fe40000000002 */
[----:B------:R-:W-:-:S04]  /*1870*/  FFMA R3, R6, 1.4426950216293334961, -R3 ;  /* 0x3fb8aa3b06037823 */ /* 0x000fc80000000803 */
[----:B------:R-:W-:-:S06]  /*1880*/  FFMA R3, R6, 1.925963033500011079e-08, R3 ;  /* 0x32a5706006037823 */ /* 0x000fcc0000000003 */
[----:B------:R-:W0:Y:S02]  /*1890*/  MUFU.EX2 R3, R3 ;  /* 0x0000000300037308 */ /* 0x000e240000000800 */
[----:B0-----:R-:W-:-:S06]  /*18a0*/  FMUL R0, R0, R3 ;  /* 0x0000000300007220 */ /* 0x001fcc0000400000 */
[----:B------:R-:W0:Y:S01]  /*18b0*/  FCHK P0, R0, R5 ;  /* 0x0000000500007302 */ /* 0x000e220000000000 */
[----:B------:R-:W-:-:S04]  /*18c0*/  FFMA R2, R0, R9, RZ ;  /* 0x0000000900027223 */ /* 0x000fc800000000ff */
[----:B------:R-:W-:-:S04]  /*18d0*/  FFMA R4, R2, -R5, R0 ;  /* 0x8000000502047223 */ /* 0x000fc80000000000 */
[----:B------:R-:W-:Y:S01]  /*18e0*/  FFMA R9, R9, R4, R2 ;  /* 0x0000000409097223 */ /* 0x000fe20000000002 */
[----:B0-----:R-:W-:Y:S06]  /*18f0*/  @!P0 BRA `(.L_x_52) ;  /* 0x0000000000108947 */ /* 0x001fec0003800000 */
[----:B------:R-:W-:Y:S02]  /*1900*/  MOV R3, R5 ;  /* 0x0000000500037202 */ /* 0x000fe40000000f00 */
[----:B------:R-:W-:-:S07]  /*1910*/  MOV R2, 0x1930 ;  /* 0x0000193000027802 */ /* 0x000fce0000000f00 */
[----:B------:R-:W-:Y:S05]  /*1920*/  CALL.REL.NOINC `($__internal_2_$__cuda_sm3x_div_rn_noftz_f32_slowpath) ;  /* 0x0000000000187944 */ /* 0x000fea0003c00000 */
[----:B------:R-:W-:-:S07]  /*1930*/  MOV R9, R0 ;  /* 0x0000000000097202 */ /* 0x000fce0000000f00 */
.L_x_52:
[----:B------:R-:W-:Y:S05]  /*1940*/  BSYNC.RECONVERGENT B0 ;  /* 0x0000000000007941 */ /* 0x000fea0003800200 */
.L_x_51:
[----:B------:R-:W0:Y:S02]  /*1950*/  LDC.64 R2, c[0x0][0x390] ;  /* 0x0000e400ff027b82 */ /* 0x000e240000000a00 */
[----:B0-----:R-:W-:-:S05]  /*1960*/  IMAD.WIDE.U32 R2, R7, 0x4, R2 ;  /* 0x0000000407027825 */ /* 0x001fca00078e0002 */
[----:B------:R-:W-:Y:S01]  /*1970*/  STG.E desc[UR8][R2.64], R9 ;  /* 0x0000000902007986 */ /* 0x000fe2000c101908 */
[----:B------:R-:W-:Y:S05]  /*1980*/  EXIT ;  /* 0x000000000000794d */ /* 0x000fea0003800000 */
        .weak           $__internal_2_$__cuda_sm3x_div_rn_noftz_f32_slowpath
        .type           $__internal_2_$__cuda_sm3x_div_rn_noftz_f32_slowpath,@function
        .size           $__internal_2_$__cuda_sm3x_div_rn_noftz_f32_slowpath,(.L_x_101 - $__internal_2_$__cuda_sm3x_div_rn_noftz_f32_slowpath)
$__internal_2_$__cuda_sm3x_div_rn_noftz_f32_slowpath:
[----:B------:R-:W-:Y:S01]  /*1990*/  SHF.R.U32.HI R5, RZ, 0x17, R3 ;  /* 0x00000017ff057819 */ /* 0x000fe20000011603 */
[----:B------:R-:W-:Y:S01]  /*19a0*/  BSSY.RECONVERGENT B1, `(.L_x_53) ;  /* 0x0000063000017945 */ /* 0x000fe20003800200 */
[----:B------:R-:W-:Y:S02]  /*19b0*/  SHF.R.U32.HI R4, RZ, 0x17, R0 ;  /* 0x00000017ff047819 */ /* 0x000fe40000011600 */
[----:B------:R-:W-:Y:S02]  /*19c0*/  LOP3.LUT R12, R5, 0xff, RZ, 0xc0, !PT ;  /* 0x000000ff050c7812 */ /* 0x000fe400078ec0ff */
[----:B------:R-:W-:Y:S02]  /*19d0*/  LOP3.LUT R10, R4, 0xff, RZ, 0xc0, !PT ;  /* 0x000000ff040a7812 */ /* 0x000fe400078ec0ff */
[----:B------:R-:W-:Y:S02]  /*19e0*/  IADD3 R8, PT, PT, R12, -0x1, RZ ;  /* 0xffffffff0c087810 */ /* 0x000fe40007ffe0ff */
[----:B------:R-:W-:-:S02]  /*19f0*/  IADD3 R6, PT, PT, R10, -0x1, RZ ;  /* 0xffffffff0a067810 */ /* 0x000fc40007ffe0ff */
[----:B------:R-:W-:Y:S02]  /*1a00*/  ISETP.GT.U32.AND P0, PT, R8, 0xfd, PT ;  /* 0x000000fd0800780c */ /* 0x000fe40003f04070 */
[----:B------:R-:W-:Y:S02]  /*1a10*/  MOV R4, R0 ;  /* 0x0000000000047202 */ /* 0x000fe40000000f00 */
[----:B------:R-:W-:-:S13]  /*1a20*/  ISETP.GT.U32.OR P0, PT, R6, 0xfd, P0 ;  /* 0x000000fd0600780c */ /* 0x000fda0000704470 */
[----:B------:R-:W-:Y:S01]  /*1a30*/  @!P0 MOV R5, RZ ;  /* 0x000000ff00058202 */ /* 0x000fe20000000f00 */
[----:B------:R-:W-:Y:S06]  /*1a40*/  @!P0 BRA `(.L_x_54) ;  /* 0x00000000005c8947 */ /* 0x000fec0003800000 */
[----:B------:R-:W-:Y:S02]  /*1a50*/  FSETP.GTU.FTZ.AND P1, PT, |R3|, +INF , PT ;  /* 0x7f8000000300780b */ /* 0x000fe40003f3c200 */
[----:B------:R-:W-:-:S04]  /*1a60*/  FSETP.GTU.FTZ.AND P0, PT, |R0|, +INF , PT ;  /* 0x7f8000000000780b */ /* 0x000fc80003f1c200 */
[----:B------:R-:W-:-:S13]  /*1a70*/  PLOP3.LUT P0, PT, P0, P1, PT, 0xf8, 0x8f ;  /* 0x00000000008f781c */ /* 0x000fda0000703f70 */
[----:B------:R-:W-:Y:S05]  /*1a80*/  @P0 BRA `(.L_x_55) ;  /* 0x00000004004c0947 */ /* 0x000fea0003800000 */
[----:B------:R-:W-:-:S13]  /*1a90*/  LOP3.LUT P0, RZ, R3, 0x7fffffff, R4, 0xc8, !PT ;  /* 0x7fffffff03ff7812 */ /* 0x000fda000780c804 */
[----:B------:R-:W-:Y:S05]  /*1aa0*/  @!P0 BRA `(.L_x_56) ;  /* 0x00000004003c8947 */ /* 0x000fea0003800000 */
[C---:B------:R-:W-:Y:S02]  /*1ab0*/  FSETP.NEU.FTZ.AND P2, PT, |R0|.reuse, +INF , PT ;  /* 0x7f8000000000780b */ /* 0x040fe40003f5d200 */
[----:B------:R-:W-:Y:S02]  /*1ac0*/  FSETP.NEU.FTZ.AND P1, PT, |R3|, +INF , PT ;  /* 0x7f8000000300780b */ /* 0x000fe40003f3d200 */
[----:B------:R-:W-:-:S11]  /*1ad0*/  FSETP.NEU.FTZ.AND P0, PT, |R0|, +INF , PT ;  /* 0x7f8000000000780b */ /* 0x000fd60003f1d200 */
[----:B------:R-:W-:Y:S05]  /*1ae0*/  @!P1 BRA !P2, `(.L_x_56) ;  /* 0x00000004002c9947 */ /* 0x000fea0005000000 */
[----:B------:R-:W-:-:S04]  /*1af0*/  LOP3.LUT P2, RZ, R4, 0x7fffffff, RZ, 0xc0, !PT ;  /* 0x7fffffff04ff7812 */ /* 0x000fc8000784c0ff */
[----:B------:R-:W-:-:S13]  /*1b00*/  PLOP3.LUT P1, PT, P1, P2, PT, 0x2f, 0xf2 ;  /* 0x0000000000f2781c */ /* 0x000fda0000f24577 */
[----:B------:R-:W-:Y:S05]  /*1b10*/  @P1 BRA `(.L_x_57) ;  /* 0x0000000400181947 */ /* 0x000fea0003800000 */
[----:B------:R-:W-:-:S04]  /*1b20*/  LOP3.LUT P1, RZ, R3, 0x7fffffff, RZ, 0xc0, !PT ;  /* 0x7fffffff03ff7812 */ /* 0x000fc8000782c0ff */
[----:B------:R-:W-:-:S13]  /*1b30*/  PLOP3.LUT P0, PT, P0, P1, PT, 0x2f, 0xf2 ;  /* 0x0000000000f2781c */ /* 0x000fda0000702577 */
[----:B------:R-:W-:Y:S05]  /*1b40*/  @P0 BRA `(.L_x_58) ;  /* 0x0000000400000947 */ /* 0x000fea0003800000 */
[----:B------:R-:W-:Y:S02]  /*1b50*/  ISETP.GE.AND P0, PT, R6, RZ, PT ;  /* 0x000000ff0600720c */ /* 0x000fe40003f06270 */
[----:B------:R-:W-:-:S11]  /*1b60*/  ISETP.GE.AND P1, PT, R8, RZ, PT ;  /* 0x000000ff0800720c */ /* 0x000fd60003f26270 */
[----:B------:R-:W-:Y:S01]  /*1b70*/  @P0 MOV R5, RZ ;  /* 0x000000ff00050202 */ /* 0x000fe20000000f00 */
[----:B------:R-:W-:Y:S01]  /*1b80*/  @!P0 FFMA R4, R0, 1.84467440737095516160e+19, RZ ;  /* 0x5f80000000048823 */ /* 0x000fe200000000ff */
[----:B------:R-:W-:Y:S01]  /*1b90*/  @!P0 MOV R5, 0xffffffc0 ;  /* 0xffffffc000058802 */ /* 0x000fe20000000f00 */
[----:B------:R-:W-:-:S03]  /*1ba0*/  @!P1 FFMA R3, R3, 1.84467440737095516160e+19, RZ ;  /* 0x5f80000003039823 */ /* 0x000fc600000000ff */
[----:B------:R-:W-:-:S07]  /*1bb0*/  @!P1 IADD3 R5, PT, PT, R5, 0x40, RZ ;  /* 0x0000004005059810 */ /* 0x000fce0007ffe0ff */
.L_x_54:
[----:B------:R-:W-:Y:S01]  /*1bc0*/  LEA R0, R12, 0xc0800000, 0x17 ;  /* 0xc08000000c007811 */ /* 0x000fe200078eb8ff */
[----:B------:R-:W-:Y:S03]  /*1bd0*/  BSSY.RECONVERGENT B2, `(.L_x_59) ;  /* 0x0000036000027945 */ /* 0x000fe60003800200 */
[----:B------:R-:W-:Y:S02]  /*1be0*/  IADD3 R6, PT, PT, -R0, R3, RZ ;  /* 0x0000000300067210 */ /* 0x000fe40007ffe1ff */
[----:B------:R-:W-:Y:S02]  /*1bf0*/  IADD3 R3, PT, PT, R10, -0x7f, RZ ;  /* 0xffffff810a037810 */ /* 0x000fe40007ffe0ff */
[----:B------:R-:W0:Y:S01]  /*1c00*/  MUFU.RCP R8, R6 ;  /* 0x0000000600087308 */ /* 0x000e220000001000 */
[----:B------:R-:W-:Y:S02]  /*1c10*/  FADD.FTZ R9, -R6, -RZ ;  /* 0x800000ff06097221 */ /* 0x000fe40000010100 */
[----:B------:R-:W-:-:S02]  /*1c20*/  IMAD R0, R3, -0x800000, R4 ;  /* 0xff80000003007824 */ /* 0x000fc400078e0204 */
[----:B0-----:R-:W-:-:S04]  /*1c30*/  FFMA R11, R8, R9, 1 ;  /* 0x3f800000080b7423 */ /* 0x001fc80000000009 */
[----:B------:R-:W-:-:S04]  /*1c40*/  FFMA R13, R8, R11, R8 ;  /* 0x0000000b080d7223 */ /* 0x000fc80000000008 */
[----:B------:R-:W-:-:S04]  /*1c50*/  FFMA R4, R0, R13, RZ ;  /* 0x0000000d00047223 */ /* 0x000fc800000000ff */
[----:B------:R-:W-:-:S04]  /*1c60*/  FFMA R11, R9, R4, R0 ;  /* 0x00000004090b7223 */ /* 0x000fc80000000000 */
[----:B------:R-:W-:Y:S01]  /*1c70*/  FFMA R8, R13, R11, R4 ;  /* 0x0000000b0d087223 */ /* 0x000fe20000000004 */
[----:B------:R-:W-:-:S03]  /*1c80*/  IADD3 R4, PT, PT, R3, 0x7f, -R12 ;  /* 0x0000007f03047810 */ /* 0x000fc60007ffe80c */
[----:B------:R-:W-:Y:S01]  /*1c90*/  FFMA R9, R9, R8, R0 ;  /* 0x0000000809097223 */ /* 0x000fe20000000000 */
[----:B------:R-:W-:-:S03]  /*1ca0*/  IADD3 R4, PT, PT, R4, R5, RZ ;  /* 0x0000000504047210 */ /* 0x000fc60007ffe0ff */
[----:B------:R-:W-:-:S05]  /*1cb0*/  FFMA R0, R13, R9, R8 ;  /* 0x000000090d007223 */ /* 0x000fca0000000008 */
[----:B------:R-:W-:-:S04]  /*1cc0*/  SHF.R.U32.HI R3, RZ, 0x17, R0 ;  /* 0x00000017ff037819 */ /* 0x000fc80000011600 */
[----:B------:R-:W-:-:S04]  /*1cd0*/  LOP3.LUT R3, R3, 0xff, RZ, 0xc0, !PT ;  /* 0x000000ff03037812 */ /* 0x000fc800078ec0ff */
[----:B------:R-:W-:-:S04]  /*1ce0*/  IADD3 R10, PT, PT, R3, R4, RZ ;  /* 0x00000004030a7210 */ /* 0x000fc80007ffe0ff */
[----:B------:R-:W-:-:S04]  /*1cf0*/  IADD3 R3, PT, PT, R10, -0x1, RZ ;  /* 0xffffffff0a037810 */ /* 0x000fc80007ffe0ff */
        /* <DEDUP_REMOVED lines=9> */
[CCC-:B------:R-:W-:Y:S01]  /*1d90*/  FFMA.RZ R3, R13.reuse, R9.reuse, R8.reuse ;  /* 0x000000090d037223 */ /* 0x1c0fe2000000c008 */
[C---:B------:R-:W-:Y:S01]  /*1da0*/  IADD3 R6, PT, PT, R10.reuse, 0x20, RZ ;  /* 0x000000200a067810 */ /* 0x040fe20007ffe0ff */
[-CC-:B------:R-:W-:Y:S01]  /*1db0*/  FFMA.RM R4, R13, R9.reuse, R8.reuse ;  /* 0x000000090d047223 */ /* 0x180fe20000004008 */
[C---:B------:R-:W-:Y:S02]  /*1dc0*/  ISETP.NE.AND P2, PT, R10.reuse, RZ, PT ;  /* 0x000000ff0a00720c */ /* 0x040fe40003f45270 */
[----:B------:R-:W-:Y:S01]  /*1dd0*/  LOP3.LUT R5, R3, 0x7fffff, RZ, 0xc0, !PT ;  /* 0x007fffff03057812 */ /* 0x000fe200078ec0ff */
[----:B------:R-:W-:Y:S01]  /*1de0*/  FFMA.RP R3, R13, R9, R8 ;  /* 0x000000090d037223 */ /* 0x000fe20000008008 */
[C---:B------:R-:W-:Y:S02]  /*1df0*/  ISETP.NE.AND P1, PT, R10.reuse, RZ, PT ;  /* 0x000000ff0a00720c */ /* 0x040fe40003f25270 */
[----:B------:R-:W-:Y:S02]  /*1e00*/  LOP3.LUT R5, R5, 0x800000, RZ, 0xfc, !PT ;  /* 0x0080000005057812 */ /* 0x000fe400078efcff */
[----:B------:R-:W-:-:S02]  /*1e10*/  IADD3 R8, PT, PT, -R10, RZ, RZ ;  /* 0x000000ff0a087210 */ /* 0x000fc40007ffe1ff */
[----:B------:R-:W-:Y:S02]  /*1e20*/  SHF.L.U32 R6, R5, R6, RZ ;  /* 0x0000000605067219 */ /* 0x000fe400000006ff */
[----:B------:R-:W-:Y:S02]  /*1e30*/  FSETP.NEU.FTZ.AND P0, PT, R3, R4, PT ;  /* 0x000000040300720b */ /* 0x000fe40003f1d000 */
[----:B------:R-:W-:Y:S02]  /*1e40*/  SEL R4, R8, RZ, P2 ;  /* 0x000000ff08047207 */ /* 0x000fe40001000000 */
[----:B------:R-:W-:Y:S02]  /*1e50*/  ISETP.NE.AND P1, PT, R6, RZ, P1 ;  /* 0x000000ff0600720c */ /* 0x000fe40000f25270 */
[----:B------:R-:W-:Y:S02]  /*1e60*/  SHF.R.U32.HI R4, RZ, R4, R5 ;  /* 0x00000004ff047219 */ /* 0x000fe40000011605 */
[----:B------:R-:W-:-:S02]  /*1e70*/  PLOP3.LUT P0, PT, P0, P1, PT, 0xf8, 0x8f ;  /* 0x00000000008f781c */ /* 0x000fc40000703f70 */
[----:B------:R-:W-:Y:S02]  /*1e80*/  SHF.R.U32.HI R6, RZ, 0x1, R4 ;  /* 0x00000001ff067819 */ /* 0x000fe40000011604 */
[----:B------:R-:W-:-:S04]  /*1e90*/  SEL R3, RZ, 0x1, !P0 ;  /* 0x00000001ff037807 */ /* 0x000fc80004000000 */
[----:B------:R-:W-:-:S04]  /*1ea0*/  LOP3.LUT R3, R3, 0x1, R6, 0xf8, !PT ;  /* 0x0000000103037812 */ /* 0x000fc800078ef806 */
[----:B------:R-:W-:-:S04]  /*1eb0*/  LOP3.LUT R3, R3, R4, RZ, 0xc0, !PT ;  /* 0x0000000403037212 */ /* 0x000fc800078ec0ff */
[----:B------:R-:W-:-:S04]  /*1ec0*/  IADD3 R3, PT, PT, R6, R3, RZ ;  /* 0x0000000306037210 */ /* 0x000fc80007ffe0ff */
[----:B------:R-:W-:Y:S01]  /*1ed0*/  LOP3.LUT R0, R3, R0, RZ, 0xfc, !PT ;  /* 0x0000000003007212 */ /* 0x000fe200078efcff */
[----:B------:R-:W-:Y:S06]  /*1ee0*/  BRA `(.L_x_62) ;  /* 0x0000000000107947 */ /* 0x000fec0003800000 */
.L_x_61:
[----:B------:R-:W-:-:S04]  /*1ef0*/  LOP3.LUT R0, R0, 0x80000000, RZ, 0xc0, !PT ;  /* 0x8000000000007812 */ /* 0x000fc800078ec0ff */
[----:B------:R-:W-:Y:S01]  /*1f00*/  LOP3.LUT R0, R0, 0x7f800000, RZ, 0xfc, !PT ;  /* 0x7f80000000007812 */ /* 0x000fe200078efcff */
[----:B------:R-:W-:Y:S06]  /*1f10*/  BRA `(.L_x_62) ;  /* 0x0000000000047947 */ /* 0x000fec0003800000 */
.L_x_60:
[----:B------:R-:W-:-:S07]  /*1f20*/  LEA R0, R4, R0, 0x17 ;  /* 0x0000000004007211 */ /* 0x000fce00078eb8ff */
.L_x_62:
[----:B------:R-:W-:Y:S05]  /*1f30*/  BSYNC.RECONVERGENT B2 ;  /* 0x0000000000027941 */ /* 0x000fea0003800200 */
.L_x_59:
[----:B------:R-:W-:Y:S05]  /*1f40*/  BRA `(.L_x_63) ;  /* 0x0000000000207947 */ /* 0x000fea0003800000 */
.L_x_58:
[----:B------:R-:W-:-:S04]  /*1f50*/  LOP3.LUT R0, R3, 0x80000000, R4, 0x48, !PT ;  /* 0x8000000003007812 */ /* 0x000fc800078e4804 */
[----:B------:R-:W-:Y:S01]  /*1f60*/  LOP3.LUT R0, R0, 0x7f800000, RZ, 0xfc, !PT ;  /* 0x7f80000000007812 */ /* 0x000fe200078efcff */
[----:B------:R-:W-:Y:S06]  /*1f70*/  BRA `(.L_x_63) ;  /* 0x0000000000147947 */ /* 0x000fec0003800000 */
.L_x_57:
[----:B------:R-:W-:Y:S01]  /*1f80*/  LOP3.LUT R0, R3, 0x80000000, R4, 0x48, !PT ;  /* 0x8000000003007812 */ /* 0x000fe200078e4804 */
[----:B------:R-:W-:Y:S06]  /*1f90*/  BRA `(.L_x_63) ;  /* 0x00000000000c7947 */ /* 0x000fec0003800000 */
.L_x_56:
[----:B------:R-:W0:Y:S01]  /*1fa0*/  MUFU.RSQ R0, -QNAN ;  /* 0xffc0000000007908 */ /* 0x000e220000001400 */
[----:B------:R-:W-:Y:S05]  /*1fb0*/  BRA `(.L_x_63) ;  /* 0x0000000000047947 */ /* 0x000fea0003800000 */
.L_x_55:
[----:B------:R-:W-:-:S07]  /*1fc0*/  FADD.FTZ R0, R0, R3 ;  /* 0x0000000300007221 */ /* 0x000fce0000010000 */
.L_x_63:
[----:B------:R-:W-:Y:S05]  /*1fd0*/  BSYNC.RECONVERGENT B1 ;  /* 0x0000000000017941 */ /* 0x000fea0003800200 */
.L_x_53:
[----:B------:R-:W-:-:S04]  /*1fe0*/  HFMA2 R3, -RZ, RZ, 0, 0 ;  /* 0x00000000ff037431 */ /* 0x000fc800000001ff */
[----:B0-----:R-:W-:Y:S05]  /*1ff0*/  RET.REL.NODEC R2 `(_Z7softmaxiiPfS_) ;  /* 0xffffffe002007950 */ /* 0x001fea0003c3ffff */
.L_x_64:
        /* <DEDUP_REMOVED lines=16> */
.L_x_101:


//--------------------- .text._Z14relu_backwardsiiPfS_S_ --------------------------
	.section	.text._Z14relu_backwardsiiPfS_S_,"ax",@progbits
	.align	128
        .global         _Z14relu_backwardsiiPfS_S_
        .type           _Z14relu_backwardsiiPfS_S_,@function
        .size           _Z14relu_backwardsiiPfS_S_,(.L_x_107 - _Z14relu_backwardsiiPfS_S_)
        .other          _Z14relu_backwardsiiPfS_S_,@"STO_CUDA_ENTRY STV_DEFAULT"
_Z14relu_backwardsiiPfS_S_:
.text._Z14relu_backwardsiiPfS_S_:
        /* <DEDUP_REMOVED lines=16> */
[----:B------:R-:W2:Y:S01]  /*0100*/  LDC.64 R4, c[0x0][0x398] ;  /* 0x0000e600ff047b82 */ /* 0x000ea20000000a00 */
[----:B0-----:R-:W-:-:S06]  /*0110*/  IMAD.WIDE.U32 R2, R7, 0x4, R2 ;  /* 0x0000000407027825 */ /* 0x001fcc00078e0002 */
[----:B-1----:R-:W3:Y:S01]  /*0120*/  LDG.E R2, desc[UR4][R2.64] ;  /* 0x0000000402027981 */ /* 0x002ee2000c1e1900 */
[----:B------:R-:W-:Y:S01]  /*0130*/  BSSY.RECONVERGENT B0, `(.L_x_65) ;  /* 0x0000008000007945 */ /* 0x000fe20003800200 */
[----:B------:R-:W-:Y:S02]  /*0140*/  HFMA2 R9, -RZ, RZ, 0, 0 ;  /* 0x00000000ff097431 */ /* 0x000fe400000001ff */
[----:B--2---:R-:W-:Y:S01]  /*0150*/  IMAD.WIDE.U32 R4, R7, 0x4, R4 ;  /* 0x0000000407047825 */ /* 0x004fe200078e0004 */
[----:B---3--:R-:W-:-:S13]  /*0160*/  FSETP.GT.AND P0, PT, R2, RZ, PT ;  /* 0x000000ff0200720b */ /* 0x008fda0003f04000 */
[----:B------:R-:W-:Y:S05]  /*0170*/  @!P0 BRA `(.L_x_66) ;  /* 0x00000000000c8947 */ /* 0x000fea0003800000 */
[----:B------:R-:W0:Y:S02]  /*0180*/  LDC.64 R2, c[0x0][0x390] ;  /* 0x0000e400ff027b82 */ /* 0x000e240000000a00 */
[----:B0-----:R-:W-:-:S05]  /*0190*/  IMAD.WIDE.U32 R2, R7, 0x4, R2 ;  /* 0x0000000407027825 */ /* 0x001fca00078e0002 */
[----:B------:R0:W5:Y:S02]  /*01a0*/  LDG.E R9, desc[UR4][R2.64] ;  /* 0x0000000402097981 */ /* 0x000164000c1e1900 */
.L_x_66:
[----:B------:R-:W-:Y:S05]  /*01b0*/  BSYNC.RECONVERGENT B0 ;  /* 0x0000000000007941 */ /* 0x000fea0003800200 */
.L_x_65:
[----:B-----5:R-:W-:Y:S01]  /*01c0*/  STG.E desc[UR4][R4.64], R9 ;  /* 0x0000000904007986 */ /* 0x020fe2000c101904 */
[----:B------:R-:W-:Y:S05]  /*01d0*/  EXIT ;  /* 0x000000000000794d */ /* 0x000fea0003800000 */
.L_x_67:
        /* <DEDUP_REMOVED lines=10> */
.L_x_107:


//--------------------- .text._Z4reluiiPfS_       --------------------------
	.section	.text._Z4reluiiPfS_,"ax",@progbits
	.align	128
        .global         _Z4reluiiPfS_
        .type           _Z4reluiiPfS_,@function
        .size           _Z4reluiiPfS_,(.L_x_108 - _Z4reluiiPfS_)
        .other          _Z4reluiiPfS_,@"STO_CUDA_ENTRY STV_DEFAULT"
_Z4reluiiPfS_:
.text._Z4reluiiPfS_:
        /* <DEDUP_REMOVED lines=19> */
[----:B--2---:R-:W-:Y:S01]  /*0130*/  IMAD.WIDE.U32 R4, R7, 0x4, R4 ;  /* 0x0000000407047825 */ /* 0x004fe200078e0004 */
[----:B---3--:R-:W-:-:S05]  /*0140*/  FMNMX R7, RZ, R2, !PT ;  /* 0x00000002ff077209 */ /* 0x008fca0007800000 */
[----:B------:R-:W-:Y:S01]  /*0150*/  STG.E desc[UR4][R4.64], R7 ;  /* 0x0000000704007986 */ /* 0x000fe2000c101904 */
[----:B------:R-:W-:Y:S05]  /*0160*/  EXIT ;  /* 0x000000000000794d */ /* 0x000fea0003800000 */
.L_x_68:
        /* <DEDUP_REMOVED lines=9> */
.L_x_108:


//--------------------- .text._Z12update_layeriiifPfS_S_S_ --------------------------
	.section	.text._Z12update_layeriiifPfS_S_S_,"ax",@progbits
	.align	128
        .global         _Z12update_layeriiifPfS_S_S_
        .type           _Z12update_layeriiifPfS_S_S_,@function
        .size           _Z12update_layeriiifPfS_S_S_,(.L_x_102 - _Z12update_layeriiifPfS_S_S_)
        .other          _Z12update_layeriiifPfS_S_S_,@"STO_CUDA_ENTRY STV_DEFAULT"
_Z12update_layeriiifPfS_S_S_:
.text._Z12update_layeriiifPfS_S_S_:
[----:B------:R-:W-:Y:S01]  /*0000*/  LDC R1, c[0x0][0x37c] ;  /* 0x0000df00ff017b82 */ /* 0x000fe20000000800 */
[----:B------:R-:W0:Y:S07]  /*0010*/  S2R R4, SR_TID.Y ;  /* 0x0000000000047919 */ /* 0x000e2e0000002200 */
[----:B------:R-:W1:Y:S01]  /*0020*/  S2UR UR5, SR_CTAID.Y ;  /* 0x00000000000579c3 */ /* 0x000e620000002600 */
[----:B------:R-:W2:Y:S01]  /*0030*/  LDCU UR6, c[0x0][0x360] ;  /* 0x00006c00ff0677ac */ /* 0x000ea20008000800 */
[----:B------:R-:W3:Y:S01]  /*0040*/  S2R R29, SR_TID.X ;  /* 0x00000000001d7919 */ /* 0x000ee20000002100 */
[----:B------:R-:W1:Y:S05]  /*0050*/  LDCU UR7, c[0x0][0x364] ;  /* 0x00006c80ff0777ac */ /* 0x000e6a0008000800 */
[----:B------:R-:W2:Y:S08]  /*0060*/  S2UR UR4, SR_CTAID.X ;  /* 0x00000000000479c3 */ /* 0x000eb00000002500 */
[----:B------:R-:W4:Y:S01]  /*0070*/  LDC.64 R20, c[0x0][0x380] ;  /* 0x0000e000ff147b82 */ /* 0x000f220000000a00 */
[----:B-1----:R-:W-:-:S06]  /*0080*/  UIMAD UR5, UR5, UR7, URZ ;  /* 0x00000007050572a4 */ /* 0x002fcc000f8e02ff */
[----:B0-----:R-:W-:Y:S01]  /*0090*/  IADD3 R0, PT, PT, R4, UR5, RZ ;  /* 0x0000000504007c10 */ /* 0x001fe2000fffe0ff */
[----:B--2---:R-:W-:-:S06]  /*00a0*/  UIMAD UR4, UR4, UR6, URZ ;  /* 0x00000006040472a4 */ /* 0x004fcc000f8e02ff */
[----:B---3--:R-:W-:Y:S02]  /*00b0*/  IADD3 R3, PT, PT, R29, UR4, RZ ;  /* 0x000000041d037c10 */ /* 0x008fe4000fffe0ff */
[----:B----4-:R-:W-:-:S04]  /*00c0*/  ISETP.GE.U32.AND P0, PT, R0, R21, PT ;  /* 0x000000150000720c */ /* 0x010fc80003f06070 */
[----:B------:R-:W-:-:S13]  /*00d0*/  ISETP.GE.U32.OR P0, PT, R3, R20, P0 ;  /* 0x000000140300720c */ /* 0x000fda0000706470 */
[----:B------:R-:W-:Y:S05]  /*00e0*/  @P0 EXIT ;  /* 0x000000000000094d */ /* 0x000fea0003800000 */
[----:B------:R-:W0:Y:S01]  /*00f0*/  LDCU UR6, c[0x0][0x388] ;  /* 0x00007100ff0677ac */ /* 0x000e220008000800 */
[----:B------:R-:W-:Y:S01]  /*0100*/  HFMA2 R28, -RZ, RZ, 0, 0 ;  /* 0x00000000ff1c7431 */ /* 0x000fe200000001ff */
[----:B------:R-:W-:Y:S01]  /*0110*/  MOV R2, RZ ;  /* 0x000000ff00027202 */ /* 0x000fe20000000f00 */
[----:B------:R-:W1:Y:S01]  /*0120*/  LDCU.64 UR8, c[0x0][0x358] ;  /* 0x00006b00ff0877ac */ /* 0x000e620008000a00 */
[----:B0-----:R-:W-:-:S09]  /*0130*/  UISETP.GE.AND UP0, UPT, UR6, 0x1, UPT ;  /* 0x000000010600788c */ /* 0x001fd2000bf06270 */
[----:B-1----:R-:W-:Y:S05]  /*0140*/  BRA.U !UP0, `(.L_x_69) ;  /* 0x0000000908a87547 */ /* 0x002fea000b800000 */
[----:B------:R-:W-:Y:S01]  /*0150*/  UISETP.GE.U32.AND UP0, UPT, UR6, 0x8, UPT ;  /* 0x000000080600788c */ /* 0x000fe2000bf06070 */
[----:B------:R-:W-:Y:S01]  /*0160*/  MOV R2, RZ ;  /* 0x000000ff00027202 */ /* 0x000fe20000000f00 */
[----:B------:R-:W-:Y:S01]  /*0170*/  IMAD.MOV.U32 R28, RZ, RZ, RZ ;  /* 0x000000ffff1c7224 */ /* 0x000fe200078e00ff */
[----:B------:R-:W-:-:S06]  /*0180*/  MOV R5, RZ ;  /* 0x000000ff00057202 */ /* 0x000fcc0000000f00 */
[----:B------:R-:W-:Y:S05]  /*0190*/  BRA.U !UP0, `(.L_x_70) ;  /* 0x0000000508647547 */ /* 0x000fea000b800000 */
[----:B------:R-:W-:Y:S01]  /*01a0*/  ULOP3.LUT UR6, UR6, 0x7ffffff8, URZ, 0xc0, !UPT ;  /* 0x7ffffff806067892 */ /* 0x000fe2000f8ec0ff */
[----:B------:R-:W-:Y:S01]  /*01b0*/  HFMA2 R2, -RZ, RZ, 0, 0 ;  /* 0x00000000ff027431 */ /* 0x000fe200000001ff */
[C---:B------:R-:W-:Y:S01]  /*01c0*/  IADD3 R4, PT, PT, R21.reuse, UR5, R4 ;  /* 0x0000000515047c10 */ /* 0x040fe2000fffe004 */
[C-C-:B------:R-:W-:Y:S01]  /*01d0*/  IMAD R9, R20.reuse, 0x3, R3.reuse ;  /* 0x0000000314097824 */ /* 0x140fe200078e0203 */
[CC--:B------:R-:W-:Y:S01]  /*01e0*/  LEA R7, R20.reuse, R3.reuse, 0x1 ;  /* 0x0000000314077211 */ /* 0x0c0fe200078e08ff */
[C-C-:B------:R-:W-:Y:S01]  /*01f0*/  IMAD R13, R20.reuse, 0x5, R3.reuse ;  /* 0x00000005140d7824 */ /* 0x140fe200078e0203 */
[CC--:B------:R-:W-:Y:S01]  /*0200*/  LEA R11, R20.reuse, R3.reuse, 0x2 ;  /* 0x00000003140b7211 */ /* 0x0c0fe200078e10ff */
[C-C-:B------:R-:W-:Y:S01]  /*0210*/  IMAD R15, R20.reuse, 0x6, R3.reuse ;  /* 0x00000006140f7824 */ /* 0x140fe200078e0203 */
[CC--:B------:R-:W-:Y:S01]  /*0220*/  LEA R6, R21.reuse, R0.reuse, 0x1 ;  /* 0x0000000015067211 */ /* 0x0c0fe200078e08ff */
[C---:B------:R-:W-:Y:S01]  /*0230*/  IMAD R17, R20.reuse, 0x7, R3 ;  /* 0x0000000714117824 */ /* 0x040fe200078e0203 */
[C---:B------:R-:W-:Y:S01]  /*0240*/  LEA R10, R21.reuse, R0, 0x2 ;  /* 0x00000000150a7211 */ /* 0x040fe200078e10ff */
[C-C-:B------:R-:W-:Y:S01]  /*0250*/  IMAD R8, R21.reuse, 0x3, R0.reuse ;  /* 0x0000000315087824 */ /* 0x140fe200078e0200 */
[----:B------:R-:W-:Y:S01]  /*0260*/  MOV R19, R3 ;  /* 0x0000000300137202 */ /* 0x000fe20000000f00 */
[C-C-:B------:R-:W-:Y:S01]  /*0270*/  IMAD R12, R21.reuse, 0x5, R0.reuse ;  /* 0x00000005150c7824 */ /* 0x140fe200078e0200 */
[----:B------:R-:W-:Y:S01]  /*0280*/  MOV R5, UR6 ;  /* 0x0000000600057c02 */ /* 0x000fe20008000f00 */
[C-C-:B------:R-:W-:Y:S01]  /*0290*/  IMAD R14, R21.reuse, 0x6, R0.reuse ;  /* 0x00000006150e7824 */ /* 0x140fe200078e0200 */
[----:B------:R-:W-:Y:S01]  /*02a0*/  IADD3 R29, PT, PT, R20, UR4, R29 ;  /* 0x00000004141d7c10 */ /* 0x000fe2000fffe01d */
[--C-:B------:R-:W-:Y:S01]  /*02b0*/  IMAD R16, R21, 0x7, R0.reuse ;  /* 0x0000000715107824 */ /* 0x100fe200078e0200 */
[----:B------:R-:W-:Y:S01]  /*02c0*/  UIADD3 UR4, UPT, UPT, -UR6, URZ, URZ ;  /* 0x000000ff06047290 */ /* 0x000fe2000fffe1ff */
[----:B------:R-:W-:-:S11]  /*02d0*/  IMAD.MOV.U32 R18, RZ, RZ, R0 ;  /* 0x000000ffff127224 */ /* 0x000fd600078e0000 */
.L_x_71:
[----:B------:R-:W0:Y:S08]  /*02e0*/  LDC.64 R26, c[0x0][0x3a0] ;  /* 0x0000e800ff1a7b82 */ /* 0x000e300000000a00 */
[----:B------:R-:W1:Y:S01]  /*02f0*/  LDC.64 R22, c[0x0][0x3a8] ;  /* 0x0000ea00ff167b82 */ /* 0x000e620000000a00 */
[----:B0-----:R-:W-:-:S06]  /*0300*/  IMAD.WIDE.U32 R34, R18, 0x4, R26 ;  /* 0x0000000412227825 */ /* 0x001fcc00078e001a */
[----:B------:R-:W2:Y:S01]  /*0310*/  LDG.E R35, desc[UR8][R34.64] ;  /* 0x0000000822237981 */ /* 0x000ea2000c1e1900 */
[----:B-1----:R-:W-:-:S06]  /*0320*/  IMAD.WIDE.U32 R36, R19, 0x4, R22 ;  /* 0x0000000413247825 */ /* 0x002fcc00078e0016 */
[----:B------:R-:W2:Y:S01]  /*0330*/  LDG.E R37, desc[UR8][R36.64] ;  /* 0x0000000824257981 */ /* 0x000ea2000c1e1900 */
[----:B------:R-:W-:-:S04]  /*0340*/  IMAD.WIDE.U32 R32, R4, 0x4, R26 ;  /* 0x0000000404207825 */ /* 0x000fc800078e001a */
[----:B------:R-:W-:Y:S02]  /*0350*/  IMAD.WIDE.U32 R24, R6, 0x4, R26 ;  /* 0x0000000406187825 */ /* 0x000fe400078e001a */
[----:B------:R-:W3:Y:S02]  /*0360*/  LDG.E R33, desc[UR8][R32.64] ;  /* 0x0000000820217981 */ /* 0x000ee4000c1e1900 */
[----:B------:R-:W-:-:S06]  /*0370*/  IMAD.WIDE.U32 R30, R29, 0x4, R22 ;  /* 0x000000041d1e7825 */ /* 0x000fcc00078e0016 */
[----:B------:R-:W3:Y:S04]  /*0380*/  LDG.E R31, desc[UR8][R30.64] ;  /* 0x000000081e1f7981 */ /* 0x000ee8000c1e1900 */
[----:B------:R0:W4:Y:S02]  /*0390*/  LDG.E R32, desc[UR8][R24.64] ;  /* 0x0000000818207981 */ /* 0x000124000c1e1900 */
[----:B0-----:R-:W-:-:S04]  /*03a0*/  IMAD.WIDE.U32 R24, R7, 0x4, R22 ;  /* 0x0000000407187825 */ /* 0x001fc800078e0016 */
[----:B--2---:R-:W-:Y:S01]  /*03b0*/  FFMA R28, R35, R37, R28 ;  /* 0x00000025231c7223 */ /* 0x004fe2000000001c */
[----:B------:R-:W-:Y:S01]  /*03c0*/  FADD R34, R37, R2 ;  /* 0x0000000225227221 */ /* 0x000fe20000000000 */
[----:B------:R0:W4:Y:S01]  /*03d0*/  LDG.E R35, desc[UR8][R24.64] ;  /* 0x0000000818237981 */ /* 0x000122000c1e1900 */
[----:B------:R-:W-:-:S06]  /*03e0*/  IMAD.WIDE.U32 R36, R8, 0x4, R26 ;  /* 0x0000000408247825 */ /* 0x000fcc00078e001a */
[----:B------:R-:W2:Y:S01]  /*03f0*/  LDG.E R37, desc[UR8][R36.64] ;  /* 0x0000000824257981 */ /* 0x000ea2000c1e1900 */
[----:B0-----:R-:W-:-:S05]  /*0400*/  IMAD.WIDE.U32 R24, R9, 0x4, R22 ;  /* 0x0000000409187825 */ /* 0x001fca00078e0016 */
[----:B------:R0:W2:Y:S01]  /*0410*/  LDG.E R2, desc[UR8][R24.64] ;  /* 0x0000000818027981 */ /* 0x0000a2000c1e1900 */
[----:B---3--:R-:W-:Y:S01]  /*0420*/  FFMA R33, R33, R31, R28 ;  /* 0x0000001f21217223 */ /* 0x008fe2000000001c */
[----:B------:R-:W-:Y:S01]  /*0430*/  FADD R34, R34, R31 ;  /* 0x0000001f22227221 */ /* 0x000fe20000000000 */
[----:B------:R-:W-:-:S06]  /*0440*/  IMAD.WIDE.U32 R30, R12, 0x4, R26 ;  /* 0x000000040c1e7825 */ /* 0x000fcc00078e001a */
[----:B------:R-:W3:Y:S01]  /*0450*/  LDG.E R31, desc[UR8][R30.64] ;  /* 0x000000081e1f7981 */ /* 0x000ee2000c1e1900 */
[----:B0-----:R-:W-:-:S04]  /*0460*/  IMAD.WIDE.U32 R24, R13, 0x4, R22 ;  /* 0x000000040d187825 */ /* 0x001fc800078e0016 */
[----:B----4-:R-:W-:Y:S01]  /*0470*/  FFMA R28, R32, R35, R33 ;  /* 0x00000023201c7223 */ /* 0x010fe20000000021 */
[----:B------:R-:W-:-:S06]  /*0480*/  IMAD.WIDE.U32 R32, R10, 0x4, R26 ;  /* 0x000000040a207825 */ /* 0x000fcc00078e001a */
[----:B------:R2:W4:Y:S02]  /*0490*/  LDG.E R32, desc[UR8][R32.64] ;  /* 0x0000000820207981 */ /* 0x000524000c1e1900 */
[----:B--2---:R-:W-:Y:S01]  /*04a0*/  FFMA R33, R37, R2, R28 ;  /* 0x0000000225217223 */ /* 0x004fe2000000001c */
[----:B------:R-:W-:Y:S01]  /*04b0*/  IMAD.WIDE.U32 R36, R11, 0x4, R22 ;  /* 0x000000040b247825 */ /* 0x000fe200078e0016 */
[----:B------:R0:W3:Y:S04]  /*04c0*/  LDG.E R28, desc[UR8][R24.64] ;  /* 0x00000008181c7981 */ /* 0x0000e8000c1e1900 */
[----:B------:R1:W4:Y:S01]  /*04d0*/  LDG.E R30, desc[UR8][R36.64] ;  /* 0x00000008241e7981 */ /* 0x000322000c1e1900 */
[----:B------:R-:W-:Y:S01]  /*04e0*/  FADD R35, R34, R35 ;  /* 0x0000002322237221 */ /* 0x000fe20000000000 */
[----:B0-----:R-:W-:-:S04]  /*04f0*/  IMAD.WIDE.U32 R24, R14, 0x4, R26 ;  /* 0x000000040e187825 */ /* 0x001fc800078e001a */
[----:B-1----:R-:W-:Y:S01]  /*0500*/  IMAD.WIDE.U32 R36, R15, 0x4, R22 ;  /* 0x000000040f247825 */ /* 0x002fe200078e0016 */
[----:B------:R-:W2:Y:S03]  /*0510*/  LDG.E R34, desc[UR8][R24.64] ;  /* 0x0000000818227981 */ /* 0x000ea6000c1e1900 */
[----:B------:R-:W-:Y:S02]  /*0520*/  IMAD.WIDE.U32 R26, R16, 0x4, R26 ;  /* 0x00000004101a7825 */ /* 0x000fe400078e001a */
[----:B------:R-:W2:Y:S02]  /*0530*/  LDG.E R37, desc[UR8][R36.64] ;  /* 0x0000000824257981 */ /* 0x000ea4000c1e1900 */
[----:B------:R-:W-:Y:S02]  /*0540*/  IMAD.WIDE.U32 R22, R17, 0x4, R22 ;  /* 0x0000000411167825 */ /* 0x000fe400078e0016 */
[----:B------:R-:W5:Y:S04]  /*0550*/  LDG.E R26, desc[UR8][R26.64] ;  /* 0x000000081a1a7981 */ /* 0x000f68000c1e1900 */
[----:B------:R-:W5:Y:S01]  /*0560*/  LDG.E R23, desc[UR8][R22.64] ;  /* 0x0000000816177981 */ /* 0x000f62000c1e1900 */
[----:B------:R-:W-:Y:S01]  /*0570*/  FADD R35, R35, R2 ;  /* 0x0000000223237221 */ /* 0x000fe20000000000 */
[----:B------:R-:W-:-:S04]  /*0580*/  UIADD3 UR4, UPT, UPT, UR4, 0x8, URZ ;  /* 0x0000000804047890 */ /* 0x000fc8000fffe0ff */
[----:B------:R-:W-:Y:S01]  /*0590*/  UISETP.NE.AND UP0, UPT, UR4, URZ, UPT ;  /* 0x000000ff0400728c */ /* 0x000fe2000bf05270 */
[C---:B------:R-:W-:Y:S01]  /*05a0*/  LEA R4, R21.reuse, R4, 0x3 ;  /* 0x0000000415047211 */ /* 0x040fe200078e18ff */
[C---:B------:R-:W-:Y:S01]  /*05b0*/  IMAD R10, R21.reuse, 0x8, R10 ;  /* 0x00000008150a7824 */ /* 0x040fe200078e020a */
[C---:B------:R-:W-:Y:S01]  /*05c0*/  LEA R6, R21.reuse, R6, 0x3 ;  /* 0x0000000615067211 */ /* 0x040fe200078e18ff */
[----:B------:R-:W-:Y:S01]  /*05d0*/  IMAD R9, R20, 0x8, R9 ;  /* 0x0000000814097824 */ /* 0x000fe200078e0209 */
[C---:B------:R-:W-:Y:S02]  /*05e0*/  LEA R8, R21.reuse, R8, 0x3 ;  /* 0x0000000815087211 */ /* 0x040fe400078e18ff */
[C---:B------:R-:W-:Y:S02]  /*05f0*/  LEA R12, R21.reuse, R12, 0x3 ;  /* 0x0000000c150c7211 */ /* 0x040fe400078e18ff */
[C---:B------:R-:W-:Y:S02]  /*0600*/  LEA R14, R21.reuse, R14, 0x3 ;  /* 0x0000000e150e7211 */ /* 0x040fe400078e18ff */
[----:B------:R-:W-:-:S02]  /*0610*/  LEA R16, R21, R16, 0x3 ;  /* 0x0000001015107211 */ /* 0x000fc400078e18ff */
[----:B------:R-:W-:Y:S02]  /*0620*/  LEA R18, R21, R18, 0x3 ;  /* 0x0000001215127211 */ /* 0x000fe400078e18ff */
[C---:B------:R-:W-:Y:S02]  /*0630*/  LEA R29, R20.reuse, R29, 0x3 ;  /* 0x0000001d141d7211 */ /* 0x040fe400078e18ff */
[C---:B------:R-:W-:Y:S02]  /*0640*/  LEA R7, R20.reuse, R7, 0x3 ;  /* 0x0000000714077211 */ /* 0x040fe400078e18ff */
[C---:B------:R-:W-:Y:S02]  /*0650*/  LEA R11, R20.reuse, R11, 0x3 ;  /* 0x0000000b140b7211 */ /* 0x040fe400078e18ff */
[C---:B------:R-:W-:Y:S02]  /*0660*/  LEA R13, R20.reuse, R13, 0x3 ;  /* 0x0000000d140d7211 */ /* 0x040fe400078e18ff */
[----:B------:R-:W-:-:S02]  /*0670*/  LEA R15, R20, R15, 0x3 ;  /* 0x0000000f140f7211 */ /* 0x000fc400078e18ff */
[C---:B------:R-:W-:Y:S02]  /*0680*/  LEA R17, R20.reuse, R17, 0x3 ;  /* 0x0000001114117211 */ /* 0x040fe400078e18ff */
[----:B------:R-:W-:Y:S01]  /*0690*/  LEA R19, R20, R19, 0x3 ;  /* 0x0000001314137211 */ /* 0x000fe200078e18ff */
[----:B----4-:R-:W-:Y:S01]  /*06a0*/  FFMA R32, R32, R30, R33 ;  /* 0x0000001e20207223 */ /* 0x010fe20000000021 */
[----:B------:R-:W-:-:S03]  /*06b0*/  FADD R35, R35, R30 ;  /* 0x0000001e23237221 */ /* 0x000fc60000000000 */
[----:B---3--:R-:W-:Y:S01]  /*06c0*/  FFMA R31, R31, R28, R32 ;  /* 0x0000001c1f1f7223 */ /* 0x008fe20000000020 */
[----:B------:R-:W-:-:S03]  /*06d0*/  FADD R28, R35, R28 ;  /* 0x0000001c231c7221 */ /* 0x000fc60000000000 */
[----:B--2---:R-:W-:Y:S01]  /*06e0*/  FFMA R31, R34, R37, R31 ;  /* 0x00000025221f7223 */ /* 0x004fe2000000001f */
[----:B------:R-:W-:-:S03]  /*06f0*/  FADD R2, R28, R37 ;  /* 0x000000251c027221 */ /* 0x000fc60000000000 */
[----:B-----5:R-:W-:Y:S01]  /*0700*/  FFMA R28, R26, R23, R31 ;  /* 0x000000171a1c7223 */ /* 0x020fe2000000001f */
[----:B------:R-:W-:Y:S01]  /*0710*/  FADD R2, R2, R23 ;  /* 0x0000001702027221 */ /* 0x000fe20000000000 */
[----:B------:R-:W-:Y:S06]  /*0720*/  BRA.U UP0, `(.L_x_71) ;  /* 0xfffffff900ec7547 */ /* 0x000fec000b83ffff */
.L_x_70:
[----:B------:R-:W0:Y:S02]  /*0730*/  LDC R4, c[0x0][0x388] ;  /* 0x0000e200ff047b82 */ /* 0x000e240000000800 */
[----:B0-----:R-:W-:-:S04]  /*0740*/  LOP3.LUT R6, R4, 0x7, RZ, 0xc0, !PT ;  /* 0x0000000704067812 */ /* 0x001fc800078ec0ff */
[----:B------:R-:W-:-:S13]  /*0750*/  ISETP.NE.AND P0, PT, R6, RZ, PT ;  /* 0x000000ff0600720c */ /* 0x000fda0003f05270 */
[----:B------:R-:W-:Y:S05]  /*0760*/  @!P0 BRA `(.L_x_69) ;  /* 0x0000000400208947 */ /* 0x000fea0003800000 */
[----:B------:R-:W-:Y:S02]  /*0770*/  ISETP.GE.U32.AND P0, PT, R6, 0x4, PT ;  /* 0x000000040600780c */ /* 0x000fe40003f06070 */
[----:B------:R-:W-:-:S04]  /*0780*/  LOP3.LUT R26, R4, 0x3, RZ, 0xc0, !PT ;  /* 0x00000003041a7812 */ /* 0x000fc800078ec0ff */
[----:B------:R-:W-:-:S07]  /*0790*/  ISETP.NE.AND P1, PT, R26, RZ, PT ;  /* 0x000000ff1a00720c */ /* 0x000fce0003f25270 */
[----:B------:R-:W-:Y:S06]  /*07a0*/  @!P0 BRA `(.L_x_72) ;  /* 0x00000000008c8947 */ /* 0x000fec0003800000 */
[----:B------:R-:W0:Y:S01]  /*07b0*/  LDC.64 R6, c[0x0][0x3a8] ;  /* 0x0000ea00ff067b82 */ /* 0x000e220000000a00 */
[C---:B------:R-:W-:Y:S02]  /*07c0*/  IMAD R22, R5.reuse, R21, R0 ;  /* 0x0000001505167224 */ /* 0x040fe400078e0200 */
[----:B------:R-:W-:-:S03]  /*07d0*/  IMAD R11, R5, R20, R3 ;  /* 0x00000014050b7224 */ /* 0x000fc600078e0203 */
[----:B------:R-:W-:Y:S02]  /*07e0*/  IADD3 R10, PT, PT, R22, R21, RZ ;  /* 0x00000015160a7210 */ /* 0x000fe40007ffe0ff */
[----:B------:R-:W1:Y:S01]  /*07f0*/  LDC.64 R8, c[0x0][0x3a0] ;  /* 0x0000e800ff087b82 */ /* 0x000e620000000a00 */
[----:B0-----:R-:W-:-:S04]  /*0800*/  IMAD.WIDE.U32 R12, R11, 0x4, R6 ;  /* 0x000000040b0c7825 */ /* 0x001fc800078e0006 */
[----:B------:R-:W-:Y:S02]  /*0810*/  IMAD.IADD R11, R11, 0x1, R20 ;  /* 0x000000010b0b7824 */ /* 0x000fe400078e0214 */
[----:B------:R-:W2:Y:S01]  /*0820*/  LDG.E R13, desc[UR8][R12.64] ;  /* 0x000000080c0d7981 */ /* 0x000ea2000c1e1900 */
[--C-:B-1----:R-:W-:Y:S02]  /*0830*/  IMAD.WIDE.U32 R22, R22, 0x4, R8.reuse ;  /* 0x0000000416167825 */ /* 0x102fe400078e0008 */
[CC--:B------:R-:W-:Y:S02]  /*0840*/  IADD3 R27, PT, PT, R11.reuse, R20.reuse, RZ ;  /* 0x000000140b1b7210 */ /* 0x0c0fe40007ffe0ff */
[C---:B------:R-:W-:Y:S01]  /*0850*/  IMAD.WIDE.U32 R24, R10.reuse, 0x4, R8 ;  /* 0x000000040a187825 */ /* 0x040fe200078e0008 */
[-C--:B------:R-:W-:Y:S01]  /*0860*/  IADD3 R10, PT, PT, R10, R21.reuse, RZ ;  /* 0x000000150a0a7210 */ /* 0x080fe20007ffe0ff */
[----:B------:R-:W3:Y:S02]  /*0870*/  LDG.E R17, desc[UR8][R22.64] ;  /* 0x0000000816117981 */ /* 0x000ee4000c1e1900 */
[----:B------:R-:W-:Y:S01]  /*0880*/  IMAD.WIDE.U32 R18, R11, 0x4, R6 ;  /* 0x000000040b127825 */ /* 0x000fe200078e0006 */
[C---:B------:R-:W-:Y:S01]  /*0890*/  IADD3 R29, PT, PT, R10.reuse, R21, RZ ;  /* 0x000000150a1d7210 */ /* 0x040fe20007ffe0ff */
[----:B------:R-:W4:Y:S01]  /*08a0*/  LDG.E R16, desc[UR8][R24.64] ;  /* 0x0000000818107981 */ /* 0x000f22000c1e1900 */
[----:B------:R-:W-:Y:S01]  /*08b0*/  IADD3 R31, PT, PT, R27, R20, RZ ;  /* 0x000000141b1f7210 */ /* 0x000fe20007ffe0ff */
[----:B------:R-:W-:-:S02]  /*08c0*/  IMAD.WIDE.U32 R14, R10, 0x4, R8 ;  /* 0x000000040a0e7825 */ /* 0x000fc400078e0008 */
[----:B------:R-:W4:Y:S02]  /*08d0*/  LDG.E R19, desc[UR8][R18.64] ;  /* 0x0000000812137981 */ /* 0x000f24000c1e1900 */
[----:B------:R-:W-:Y:S02]  /*08e0*/  IMAD.WIDE.U32 R10, R27, 0x4, R6 ;  /* 0x000000041b0a7825 */ /* 0x000fe400078e0006 */
[----:B------:R-:W5:Y:S02]  /*08f0*/  LDG.E R15, desc[UR8][R14.64] ;  /* 0x000000080e0f7981 */ /* 0x000f64000c1e1900 */
[----:B------:R-:W-:Y:S02]  /*0900*/  IMAD.WIDE.U32 R8, R29, 0x4, R8 ;  /* 0x000000041d087825 */ /* 0x000fe400078e0008 */
[----:B------:R-:W5:Y:S02]  /*0910*/  LDG.E R11, desc[UR8][R10.64] ;  /* 0x000000080a0b7981 */ /* 0x000f64000c1e1900 */
[----:B------:R-:W-:-:S02]  /*0920*/  IMAD.WIDE.U32 R6, R31, 0x4, R6 ;  /* 0x000000041f067825 */ /* 0x000fc400078e0006 */
[----:B------:R-:W5:Y:S04]  /*0930*/  LDG.E R9, desc[UR8][R8.64] ;  /* 0x0000000808097981 */ /* 0x000f68000c1e1900 */
[----:B------:R-:W5:Y:S01]  /*0940*/  LDG.E R7, desc[UR8][R6.64] ;  /* 0x0000000806077981 */ /* 0x000f62000c1e1900 */
[----:B------:R-:W-:Y:S01]  /*0950*/  IADD3 R5, PT, PT, R5, 0x4, RZ ;  /* 0x0000000405057810 */ /* 0x000fe20007ffe0ff */
[----:B--2---:R-:W-:Y:S01]  /*0960*/  FADD R2, R2, R13 ;  /* 0x0000000d02027221 */ /* 0x004fe20000000000 */
[----:B---3--:R-:W-:-:S04]  /*0970*/  FFMA R17, R17, R13, R28 ;  /* 0x0000000d11117223 */ /* 0x008fc8000000001c */
[----:B----4-:R-:W-:Y:S01]  /*0980*/  FFMA R16, R16, R19, R17 ;  /* 0x0000001310107223 */ /* 0x010fe20000000011 */
[----:B------:R-:W-:-:S03]  /*0990*/  FADD R2, R2, R19 ;  /* 0x0000001302027221 */ /* 0x000fc60000000000 */
[----:B-----5:R-:W-:Y:S01]  /*09a0*/  FFMA R16, R15, R11, R16 ;  /* 0x0000000b0f107223 */ /* 0x020fe20000000010 */
[----:B------:R-:W-:-:S03]  /*09b0*/  FADD R2, R2, R11 ;  /* 0x0000000b02027221 */ /* 0x000fc60000000000 */
[----:B------:R-:W-:Y:S01]  /*09c0*/  FFMA R28, R9, R7, R16 ;  /* 0x00000007091c7223 */ /* 0x000fe20000000010 */
[----:B------:R-:W-:-:S07]  /*09d0*/  FADD R2, R2, R7 ;  /* 0x0000000702027221 */ /* 0x000fce0000000000 */
.L_x_72:
[----:B------:R-:W-:Y:S05]  /*09e0*/  @!P1 BRA `(.L_x_69) ;  /* 0x0000000000809947 */ /* 0x000fea0003800000 */
[----:B------:R-:W0:Y:S01]  /*09f0*/  LDC.64 R12, c[0x0][0x3a0] ;  /* 0x0000e800ff0c7b82 */ /* 0x000e220000000a00 */
[----:B------:R-:W-:Y:S02]  /*0a00*/  ISETP.NE.AND P0, PT, R26, 0x1, PT ;  /* 0x000000011a00780c */ /* 0x000fe40003f05270 */
[----:B------:R-:W-:-:S04]  /*0a10*/  LOP3.LUT R4, R4, 0x1, RZ, 0xc0, !PT ;  /* 0x0000000104047812 */ /* 0x000fc800078ec0ff */
[----:B------:R-:W-:Y:S01]  /*0a20*/  ISETP.NE.U32.AND P1, PT, R4, 0x1, PT ;  /* 0x000000010400780c */ /* 0x000fe20003f25070 */
[----:B------:R-:W1:Y:S06]  /*0a30*/  LDC.64 R10, c[0x0][0x3a8] ;  /* 0x0000ea00ff0a7b82 */ /* 0x000e6c0000000a00 */
[C---:B------:R-:W-:Y:S02]  /*0a40*/  @P0 IMAD R14, R5.reuse, R21, R0 ;  /* 0x00000015050e0224 */ /* 0x040fe400078e0200 */
[----:B------:R-:W2:Y:S01]  /*0a50*/  LDC.64 R8, c[0x0][0x3a0] ;  /* 0x0000e800ff087b82 */ /* 0x000ea20000000a00 */
[----:B------:R-:W-:-:S02]  /*0a60*/  @P0 IMAD R17, R5, R20, R3 ;  /* 0x0000001405110224 */ /* 0x000fc400078e0203 */
[----:B------:R-:W-:Y:S01]  /*0a70*/  @P0 IADD3 R19, PT, PT, R14, R21, RZ ;  /* 0x000000150e130210 */ /* 0x000fe20007ffe0ff */
[----:B------:R-:W-:-:S04]  /*0a80*/  @P0 VIADD R5, R5, 0x2 ;  /* 0x0000000205050836 */ /* 0x000fc80000000000 */
[----:B------:R-:W3:Y:S01]  /*0a90*/  LDC.64 R6, c[0x0][0x3a8] ;  /* 0x0000ea00ff067b82 */ /* 0x000ee20000000a00 */
[----:B0-----:R-:W-:-:S04]  /*0aa0*/  @P0 IMAD.WIDE.U32 R14, R14, 0x4, R12 ;  /* 0x000000040e0e0825 */ /* 0x001fc800078e000c */
[----:B------:R-:W-:Y:S01]  /*0ab0*/  @P0 IMAD.WIDE.U32 R12, R19, 0x4, R12 ;  /* 0x00000004130c0825 */ /* 0x000fe200078e000c */
[CC--:B------:R-:W-:Y:S01]  /*0ac0*/  @P0 IADD3 R19, PT, PT, R17.reuse, R20.reuse, RZ ;  /* 0x0000001411130210 */ /* 0x0c0fe20007ffe0ff */
[----:B------:R-:W4:Y:S02]  /*0ad0*/  @P0 LDG.E R15, desc[UR8][R14.64] ;  /* 0x000000080e0f0981 */ /* 0x000f24000c1e1900 */
[----:B-1----:R-:W-:Y:S02]  /*0ae0*/  @P0 IMAD.WIDE.U32 R16, R17, 0x4, R10 ;  /* 0x0000000411100825 */ /* 0x002fe400078e000a */
[----:B------:R-:W5:Y:S02]  /*0af0*/  @P0 LDG.E R13, desc[UR8][R12.64] ;  /* 0x000000080c0d0981 */ /* 0x000f64000c1e1900 */
[C---:B------:R-:W-:Y:S02]  /*0b00*/  @!P1 IMAD R21, R5.reuse, R21, R0 ;  /* 0x0000001505159224 */ /* 0x040fe400078e0200 */
[----:B------:R-:W-:Y:S01]  /*0b10*/  @!P1 IMAD R5, R5, R20, R3 ;  /* 0x0000001405059224 */ /* 0x000fe200078e0203 */
[----:B------:R-:W4:Y:S01]  /*0b20*/  @P0 LDG.E R17, desc[UR8][R16.64] ;  /* 0x0000000810110981 */ /* 0x000f22000c1e1900 */
[----:B------:R-:W-:-:S04]  /*0b30*/  @P0 IMAD.WIDE.U32 R10, R19, 0x4, R10 ;  /* 0x00000004130a0825 */ /* 0x000fc800078e000a */
[----:B--2---:R-:W-:Y:S02]  /*0b40*/  @!P1 IMAD.WIDE.U32 R8, R21, 0x4, R8 ;  /* 0x0000000415089825 */ /* 0x004fe400078e0008 */
[----:B------:R-:W5:Y:S02]  /*0b50*/  @P0 LDG.E R10, desc[UR8][R10.64] ;  /* 0x000000080a0a0981 */ /* 0x000f64000c1e1900 */
[----:B---3--:R-:W-:Y:S02]  /*0b60*/  @!P1 IMAD.WIDE.U32 R6, R5, 0x4, R6 ;  /* 0x0000000405069825 */ /* 0x008fe400078e0006 */
[----:B------:R-:W2:Y:S04]  /*0b70*/  @!P1 LDG.E R9, desc[UR8][R8.64] ;  /* 0x0000000808099981 */ /* 0x000ea8000c1e1900 */
[----:B------:R-:W2:Y:S01]  /*0b80*/  @!P1 LDG.E R7, desc[UR8][R6.64] ;  /* 0x0000000806079981 */ /* 0x000ea2000c1e1900 */
[----:B----4-:R-:W-:Y:S01]  /*0b90*/  @P0 FFMA R4, R15, R17, R28 ;  /* 0x000000110f040223 */ /* 0x010fe2000000001c */
[----:B------:R-:W-:-:S03]  /*0ba0*/  @P0 FADD R5, R2, R17 ;  /* 0x0000001102050221 */ /* 0x000fc60000000000 */
[----:B-----5:R-:W-:Y:S01]  /*0bb0*/  @P0 FFMA R28, R13, R10, R4 ;  /* 0x0000000a0d1c0223 */ /* 0x020fe20000000004 */
[----:B------:R-:W-:-:S03]  /*0bc0*/  @P0 FADD R2, R5, R10 ;  /* 0x0000000a05020221 */ /* 0x000fc60000000000 */
[----:B--2---:R-:W-:Y:S01]  /*0bd0*/  @!P1 FFMA R28, R9, R7, R28 ;  /* 0x00000007091c9223 */ /* 0x004fe2000000001c */
[----:B------:R-:W-:-:S07]  /*0be0*/  @!P1 FADD R2, R2, R7 ;  /* 0x0000000702029221 */ /* 0x000fce0000000000 */
.L_x_69:
[----:B------:R-:W0:Y:S01]  /*0bf0*/  LDCU UR4, c[0x0][0x388] ;  /* 0x00007100ff0477ac */ /* 0x000e220008000800 */
[----:B------:R-:W-:Y:S01]  /*0c00*/  BSSY.RECONVERGENT B0, `(.L_x_73) ;  /* 0x000000f000007945 */ /* 0x000fe20003800200 */
[----:B0-----:R-:W-:Y:S01]  /*0c10*/  I2FP.F32.S32 R5, UR4 ;  /* 0x0000000400057c45 */ /* 0x001fe20008201400 */
[----:B------:R-:W0:Y:S03]  /*0c20*/  LDCU UR4, c[0x0][0x38c] ;  /* 0x00007180ff0477ac */ /* 0x000e260008000800 */
[----:B------:R-:W1:Y:S01]  /*0c30*/  MUFU.RCP R6, R5 ;  /* 0x0000000500067308 */ /* 0x000e620000001000 */
[----:B0-----:R-:W-:Y:S01]  /*0c40*/  FMUL R4, R28, UR4 ;  /* 0x000000041c047c20 */ /* 0x001fe20008400000 */
[----:B-1----:R-:W-:-:S06]  /*0c50*/  FFMA R7, -R5, R6, 1 ;  /* 0x3f80000005077423 */ /* 0x002fcc0000000106 */
[----:B------:R-:W0:Y:S01]  /*0c60*/  FCHK P0, R4, R5 ;  /* 0x0000000504007302 */ /* 0x000e220000000000 */
[----:B------:R-:W-:-:S04]  /*0c70*/  FFMA R7, R6, R7, R6 ;  /* 0x0000000706077223 */ /* 0x000fc80000000006 */
[----:B------:R-:W-:-:S04]  /*0c80*/  FFMA R6, R4, R7, RZ ;  /* 0x0000000704067223 */ /* 0x000fc800000000ff */
[----:B------:R-:W-:-:S04]  /*0c90*/  FFMA R8, -R5, R6, R4 ;  /* 0x0000000605087223 */ /* 0x000fc80000000104 */
[----:B------:R-:W-:Y:S01]  /*0ca0*/  FFMA R8, R7, R8, R6 ;  /* 0x0000000807087223 */ /* 0x000fe20000000006 */
[----:B0-----:R-:W-:Y:S06]  /*0cb0*/  @!P0 BRA `(.L_x_74) ;  /* 0x00000000000c8947 */ /* 0x001fec0003800000 */
[----:B------:R-:W-:-:S07]  /*0cc0*/  MOV R6, 0xce0 ;  /* 0x00000ce000067802 */ /* 0x000fce0000000f00 */
[----:B------:R-:W-:Y:S05]  /*0cd0*/  CALL.REL.NOINC `($__internal_3_$__cuda_sm3x_div_rn_noftz_f32_slowpath) ;  /* 0x0000000000787944 */ /* 0x000fea0003c00000 */
[----:B------:R-:W-:-:S07]  /*0ce0*/  MOV R8, R9 ;  /* 0x0000000900087202 */ /* 0x000fce0000000f00 */
.L_x_74:
[----:B------:R-:W-:Y:S05]  /*0cf0*/  BSYNC.RECONVERGENT B0 ;  /* 0x0000000000007941 */ /* 0x000fea0003800200 */
.L_x_73:
[----:B------:R-:W0:Y:S01]  /*0d00*/  LDC.64 R6, c[0x0][0x390] ;  /* 0x0000e400ff067b82 */ /* 0x000e220000000a00 */
[----:B------:R-:W1:Y:S02]  /*0d10*/  LDCU UR4, c[0x0][0x380] ;  /* 0x00007000ff0477ac */ /* 0x000e640008000800 */
[----:B-1----:R-:W-:Y:S01]  /*0d20*/  IMAD R9, R0, UR4, R3 ;  /* 0x0000000400097c24 */ /* 0x002fe2000f8e0203 */
[----:B------:R-:W1:Y:S03]  /*0d30*/  LDCU UR4, c[0x0][0x38c] ;  /* 0x00007180ff0477ac */ /* 0x000e660008000800 */
[----:B0-----:R-:W-:-:S05]  /*0d40*/  IMAD.WIDE.U32 R6, R9, 0x4, R6 ;  /* 0x0000000409067825 */ /* 0x001fca00078e0006 */
[----:B------:R-:W2:Y:S01]  /*0d50*/  LDG.E R9, desc[UR8][R6.64] ;  /* 0x0000000806097981 */ /* 0x000ea2000c1e1900 */
[----:B------:R-:W0:Y:S01]  /*0d60*/  MUFU.RCP R0, R5 ;  /* 0x0000000500007308 */ /* 0x000e220000001000 */
[----:B------:R-:W-:Y:S01]  /*0d70*/  BSSY.RECONVERGENT B0, `(.L_x_75) ;  /* 0x000000e000007945 */ /* 0x000fe20003800200 */
[----:B-1----:R-:W-:-:S06]  /*0d80*/  FMUL R4, R2, UR4 ;  /* 0x0000000402047c20 */ /* 0x002fcc0008400000 */
[----:B------:R-:W1:Y:S01]  /*0d90*/  FCHK P0, R4, R5 ;  /* 0x0000000504007302 */ /* 0x000e620000000000 */
[----:B0-----:R-:W-:-:S04]  /*0da0*/  FFMA R11, -R5, R0, 1 ;  /* 0x3f800000050b7423 */ /* 0x001fc80000000100 */
[----:B------:R-:W-:-:S04]  /*0db0*/  FFMA R0, R0, R11, R0 ;  /* 0x0000000b00007223 */ /* 0x000fc80000000000 */
[----:B------:R-:W-:-:S04]  /*0dc0*/  FFMA R2, R0, R4, RZ ;  /* 0x0000000400027223 */ /* 0x000fc800000000ff */
[----:B------:R-:W-:-:S04]  /*0dd0*/  FFMA R11, -R5, R2, R4 ;  /* 0x00000002050b7223 */ /* 0x000fc80000000104 */
[----:B------:R-:W-:Y:S01]  /*0de0*/  FFMA R0, R0, R11, R2 ;  /* 0x0000000b00007223 */ /* 0x000fe20000000002 */
[----:B--2---:R-:W-:-:S05]  /*0df0*/  FADD R9, R9, -R8 ;  /* 0x8000000809097221 */ /* 0x004fca0000000000 */
[----:B------:R0:W-:Y:S01]  /*0e00*/  STG.E desc[UR8][R6.64], R9 ;  /* 0x0000000906007986 */ /* 0x0001e2000c101908 */
[----:B-1----:R-:W-:Y:S05]  /*0e10*/  @!P0 BRA `(.L_x_76) ;  /* 0x00000000000c8947 */ /* 0x002fea0003800000 */
[----:B0-----:R-:W-:-:S07]  /*0e20*/  MOV R6, 0xe40 ;  /* 0x00000e4000067802 */ /* 0x001fce0000000f00 */
[----:B------:R-:W-:Y:S05]  /*0e30*/  CALL.REL.NOINC `($__internal_3_$__cuda_sm3x_div_rn_noftz_f32_slowpath) ;  /* 0x0000000000207944 */ /* 0x000fea0003c00000 */
[----:B------:R-:W-:-:S07]  /*0e40*/  MOV R0, R9 ;  /* 0x0000000900007202 */ /* 0x000fce0000000f00 */
.L_x_76:
[----:B------:R-:W-:Y:S05]  /*0e50*/  BSYNC.RECONVERGENT B0 ;  /* 0x0000000000007941 */ /* 0x000fea0003800200 */
.L_x_75:
[----:B------:R-:W1:Y:S02]  /*0e60*/  LDC.64 R4, c[0x0][0x398] ;  /* 0x0000e600ff047b82 */ /* 0x000e640000000a00 */
[----:B-1----:R-:W-:-:S05]  /*0e70*/  IMAD.WIDE.U32 R2, R3, 0x4, R4 ;  /* 0x0000000403027825 */ /* 0x002fca00078e0004 */
[----:B------:R-:W2:Y:S02]  /*0e80*/  LDG.E R5, desc[UR8][R2.64] ;  /* 0x0000000802057981 */ /* 0x000ea4000c1e1900 */
[----:B--2---:R-:W-:-:S05]  /*0e90*/  FADD R5, R5, -R0 ;  /* 0x8000000005057221 */ /* 0x004fca0000000000 */
[----:B------:R-:W-:Y:S01]  /*0ea0*/  STG.E desc[UR8][R2.64], R5 ;  /* 0x0000000502007986 */ /* 0x000fe2000c101908 */
[----:B------:R-:W-:Y:S05]  /*0eb0*/  EXIT ;  /* 0x000000000000794d */ /* 0x000fea0003800000 */
        .weak           $__internal_3_$__cuda_sm3x_div_rn_noftz_f32_slowpath
        .type           $__internal_3_$__cuda_sm3x_div_rn_noftz_f32_slowpath,@function
        .size           $__internal_3_$__cuda_sm3x_div_rn_noftz_f32_slowpath,(.L_x_102 - $__internal_3_$__cuda_sm3x_div_rn_noftz_f32_slowpath)
$__internal_3_$__cuda_sm3x_div_rn_noftz_f32_slowpath:
        /* <DEDUP_REMOVED lines=10> */
[----:B------:R-:W-:Y:S01]  /*0f60*/  @!P0 IMAD.MOV.U32 R8, RZ, RZ, RZ ;  /* 0x000000ffff088224 */ /* 0x000fe200078e00ff */
        /* <DEDUP_REMOVED lines=24> */
.L_x_78:
[----:B------:R-:W-:Y:S01]  /*10f0*/  LEA R10, R14, 0xc0800000, 0x17 ;  /* 0xc08000000e0a7811 */ /* 0x000fe200078eb8ff */
[----:B------:R-:W-:Y:S03]  /*1100*/  BSSY.RECONVERGENT B2, `(.L_x_83) ;  /* 0x0000036000027945 */ /* 0x000fe60003800200 */
[----:B------:R-:W-:Y:S02]  /*1110*/  IADD3 R10, PT, PT, -R10, R7, RZ ;  /* 0x000000070a0a7210 */ /* 0x000fe40007ffe1ff */
[----:B------:R-:W-:Y:S02]  /*1120*/  IADD3 R7, PT, PT, R12, -0x7f, RZ ;  /* 0xffffff810c077810 */ /* 0x000fe40007ffe0ff */
[----:B------:R-:W0:Y:S01]  /*1130*/  MUFU.RCP R9, R10 ;  /* 0x0000000a00097308 */ /* 0x000e220000001000 */
[----:B------:R-:W-:Y:S02]  /*1140*/  FADD.FTZ R11, -R10, -RZ ;  /* 0x800000ff0a0b7221 */ /* 0x000fe40000010100 */
[C---:B------:R-:W-:Y:S01]  /*1150*/  IMAD R4, R7.reuse, -0x800000, R4 ;  /* 0xff80000007047824 */ /* 0x040fe200078e0204 */
[----:B------:R-:W-:-:S04]  /*1160*/  IADD3 R7, PT, PT, R7, 0x7f, -R14 ;  /* 0x0000007f07077810 */ /* 0x000fc80007ffe80e */
[----:B------:R-:W-:Y:S01]  /*1170*/  IADD3 R7, PT, PT, R7, R8, RZ ;  /* 0x0000000807077210 */ /* 0x000fe20007ffe0ff */
[----:B0-----:R-:W-:-:S04]  /*1180*/  FFMA R12, R9, R11, 1 ;  /* 0x3f800000090c7423 */ /* 0x001fc8000000000b */
[----:B------:R-:W-:-:S04]  /*1190*/  FFMA R16, R9, R12, R9 ;  /* 0x0000000c09107223 */ /* 0x000fc80000000009 */
[----:B------:R-:W-:-:S04]  /*11a0*/  FFMA R9, R4, R16, RZ ;  /* 0x0000001004097223 */ /* 0x000fc800000000ff */
[----:B------:R-:W-:-:S04]  /*11b0*/  FFMA R12, R11, R9, R4 ;  /* 0x000000090b0c7223 */ /* 0x000fc80000000004 */
[----:B------:R-:W-:-:S04]  /*11c0*/  FFMA R13, R16, R12, R9 ;  /* 0x0000000c100d7223 */ /* 0x000fc80000000009 */
[----:B------:R-:W-:-:S04]  /*11d0*/  FFMA R12, R11, R13, R4 ;  /* 0x0000000d0b0c7223 */ /* 0x000fc80000000004 */
[----:B------:R-:W-:-:S05]  /*11e0*/  FFMA R9, R16, R12, R13 ;  /* 0x0000000c10097223 */ /* 0x000fca000000000d */
[----:B------:R-:W-:-:S04]  /*11f0*/  SHF.R.U32.HI R4, RZ, 0x17, R9 ;  /* 0x00000017ff047819 */ /* 0x000fc80000011609 */
[----:B------:R-:W-:-:S05]  /*1200*/  LOP3.LUT R4, R4, 0xff, RZ, 0xc0, !PT ;  /* 0x000000ff04047812 */ /* 0x000fca00078ec0ff */
[----:B------:R-:W-:-:S05]  /*1210*/  IMAD.IADD R10, R4, 0x1, R7 ;  /* 0x00000001040a7824 */ /* 0x000fca00078e0207 */
        /* <DEDUP_REMOVED lines=10> */
[-CC-:B------:R-:W-:Y:S01]  /*12c0*/  FFMA.RZ R4, R16, R12.reuse, R13.reuse ;  /* 0x0000000c10047223 */ /* 0x180fe2000000c00d */
[----:B------:R-:W-:Y:S01]  /*12d0*/  IADD3 R11, PT, PT, R10, 0x20, RZ ;  /* 0x000000200a0b7810 */ /* 0x000fe20007ffe0ff */
[-CC-:B------:R-:W-:Y:S01]  /*12e0*/  FFMA.RM R7, R16, R12.reuse, R13.reuse ;  /* 0x0000000c10077223 */ /* 0x180fe2000000400d */
[----:B------:R-:W-:Y:S02]  /*12f0*/  ISETP.NE.AND P2, PT, R10, RZ, PT ;  /* 0x000000ff0a00720c */ /* 0x000fe40003f45270 */
[----:B------:R-:W-:Y:S01]  /*1300*/  LOP3.LUT R8, R4, 0x7fffff, RZ, 0xc0, !PT ;  /* 0x007fffff04087812 */ /* 0x000fe200078ec0ff */
[----:B------:R-:W-:Y:S01]  /*1310*/  FFMA.RP R4, R16, R12, R13 ;  /* 0x0000000c10047223 */ /* 0x000fe2000000800d */
[----:B------:R-:W-:Y:S02]  /*1320*/  ISETP.NE.AND P1, PT, R10, RZ, PT ;  /* 0x000000ff0a00720c */ /* 0x000fe40003f25270 */
        /* <DEDUP_REMOVED lines=15> */
.L_x_85:
[----:B------:R-:W-:-:S04]  /*1420*/  LOP3.LUT R9, R9, 0x80000000, RZ, 0xc0, !PT ;  /* 0x8000000009097812 */ /* 0x000fc800078ec0ff */
[----:B------:R-:W-:Y:S01]  /*1430*/  LOP3.LUT R9, R9, 0x7f800000, RZ, 0xfc, !PT ;  /* 0x7f80000009097812 */ /* 0x000fe200078efcff */
[----:B------:R-:W-:Y:S06]  /*1440*/  BRA `(.L_x_86) ;  /* 0x0000000000047947 */ /* 0x000fec0003800000 */
.L_x_84:
[----:B------:R-:W-:-:S07]  /*1450*/  LEA R9, R7, R9, 0x17 ;  /* 0x0000000907097211 */ /* 0x000fce00078eb8ff */
.L_x_86:
[----:B------:R-:W-:Y:S05]  /*1460*/  BSYNC.RECONVERGENT B2 ;  /* 0x0000000000027941 */ /* 0x000fea0003800200 */
.L_x_83:
[----:B------:R-:W-:Y:S05]  /*1470*/  BRA `(.L_x_87) ;  /* 0x0000000000207947 */ /* 0x000fea0003800000 */
.L_x_82:
[----:B------:R-:W-:-:S04]  /*1480*/  LOP3.LUT R4, R7, 0x80000000, R4, 0x48, !PT ;  /* 0x8000000007047812 */ /* 0x000fc800078e4804 */
[----:B------:R-:W-:Y:S01]  /*1490*/  LOP3.LUT R9, R4, 0x7f800000, RZ, 0xfc, !PT ;  /* 0x7f80000004097812 */ /* 0x000fe200078efcff */
[----:B------:R-:W-:Y:S06]  /*14a0*/  BRA `(.L_x_87) ;  /* 0x0000000000147947 */ /* 0x000fec0003800000 */
.L_x_81:
[----:B------:R-:W-:Y:S01]  /*14b0*/  LOP3.LUT R9, R7, 0x80000000, R4, 0x48, !PT ;  /* 0x8000000007097812 */ /* 0x000fe200078e4804 */
[----:B------:R-:W-:Y:S06]  /*14c0*/  BRA `(.L_x_87) ;  /* 0x00000000000c7947 */ /* 0x000fec0003800000 */
.L_x_80:
[----:B------:R-:W0:Y:S01]  /*14d0*/  MUFU.RSQ R9, -QNAN ;  /* 0xffc0000000097908 */ /* 0x000e220000001400 */
[----:B------:R-:W-:Y:S05]  /*14e0*/  BRA `(.L_x_87) ;  /* 0x0000000000047947 */ /* 0x000fea0003800000 */
.L_x_79:
[----:B------:R-:W-:-:S07]  /*14f0*/  FADD.FTZ R9, R4, R5 ;  /* 0x0000000504097221 */ /* 0x000fce0000010000 */
.L_x_87:
[----:B------:R-:W-:Y:S05]  /*1500*/  BSYNC.RECONVERGENT B1 ;  /* 0x0000000000017941 */ /* 0x000fea0003800200 */
.L_x_77:
[----:B------:R-:W-:-:S04]  /*1510*/  HFMA2 R7, -RZ, RZ, 0, 0 ;  /* 0x00000000ff077431 */ /* 0x000fc800000001ff */
[----:B0-----:R-:W-:Y:S05]  /*1520*/  RET.REL.NODEC R6 `(_Z12update_layeriiifPfS_S_S_) ;  /* 0xffffffe806b47950 */ /* 0x001fea0003c3ffff */
.L_x_88:
        /* <DEDUP_REMOVED lines=13> */
.L_x_102:


//--------------------- .text._Z15linear_backwardiiiPfS_S_S_ --------------------------
	.section	.text._Z15linear_backwardiiiPfS_S_S_,"ax",@progbits
	.align	128
        .global         _Z15linear_backwardiiiPfS_S_S_
        .type           _Z15linear_backwardiiiPfS_S_S_,@function
        .size           _Z15linear_backwardiiiPfS_S_S_,(.L_x_110 - _Z15linear_backwardiiiPfS_S_S_)
        .other          _Z15linear_backwardiiiPfS_S_S_,@"STO_CUDA_ENTRY STV_DEFAULT"
_Z15linear_backwardiiiPfS_S_S_:
.text._Z15linear_backwardiiiPfS_S_S_:
[----:B------:R-:W-:Y:S01]  /*0000*/  LDC R1, c[0x0][0x37c] ;  /* 0x0000df00ff017b82 */ /* 0x000fe20000000800 */
[----:B------:R-:W0:Y:S07]  /*0010*/  S2R R7, SR_TID.X ;  /* 0x0000000000077919 */ /* 0x000e2e0000002100 */
[----:B------:R-:W1:Y:S01]  /*0020*/  S2UR UR4, SR_CTAID.X ;  /* 0x00000000000479c3 */ /* 0x000e620000002500 */
[----:B------:R-:W1:Y:S01]  /*0030*/  LDCU UR5, c[0x0][0x360] ;  /* 0x00006c00ff0577ac */ /* 0x000e620008000800 */
[----:B------:R-:W2:Y:S01]  /*0040*/  S2R R5, SR_TID.Y ;  /* 0x0000000000057919 */ /* 0x000ea20000002200 */
[----:B------:R-:W3:Y:S05]  /*0050*/  LDCU UR7, c[0x0][0x380] ;  /* 0x00007000ff0777ac */ /* 0x000eea0008000800 */
[----:B------:R-:W2:Y:S08]  /*0060*/  S2UR UR6, SR_CTAID.Y ;  /* 0x00000000000679c3 */ /* 0x000eb00000002600 */
[----:B------:R-:W2:Y:S08]  /*0070*/  LDC R2, c[0x0][0x364] ;  /* 0x0000d900ff027b82 */ /* 0x000eb00000000800 */
[----:B------:R-:W4:Y:S01]  /*0080*/  LDC R0, c[0x0][0x388] ;  /* 0x0000e200ff007b82 */ /* 0x000f220000000800 */
[----:B-1----:R-:W-:-:S06]  /*0090*/  UIMAD UR4, UR4, UR5, URZ ;  /* 0x00000005040472a4 */ /* 0x002fcc000f8e02ff */
[----:B0-----:R-:W-:Y:S01]  /*00a0*/  IADD3 R3, PT, PT, R7, UR4, RZ ;  /* 0x0000000407037c10 */ /* 0x001fe2000fffe0ff */
[----:B--2---:R-:W-:-:S03]  /*00b0*/  IMAD R2, R2, UR6, R5 ;  /* 0x0000000602027c24 */ /* 0x004fc6000f8e0205 */
[----:B----4-:R-:W-:-:S04]  /*00c0*/  ISETP.GE.U32.AND P0, PT, R3, R0, PT ;  /* 0x000000000300720c */ /* 0x010fc80003f06070 */
[----:B---3--:R-:W-:-:S13]  /*00d0*/  ISETP.GE.U32.OR P0, PT, R2, UR7, P0 ;  /* 0x0000000702007c0c */ /* 0x008fda0008706470 */
[----:B------:R-:W-:Y:S05]  /*00e0*/  @P0 EXIT ;  /* 0x000000000000094d */ /* 0x000fea0003800000 */
[----:B------:R-:W0:Y:S01]  /*00f0*/  LDC R5, c[0x0][0x384] ;  /* 0x0000e100ff057b82 */ /* 0x000e220000000800 */
[----:B------:R-:W1:Y:S01]  /*0100*/  LDCU.64 UR6, c[0x0][0x358] ;  /* 0x00006b00ff0677ac */ /* 0x000e620008000a00 */
[----:B------:R-:W-:Y:S01]  /*0110*/  HFMA2 R12, -RZ, RZ, 0, 0 ;  /* 0x00000000ff0c7431 */ /* 0x000fe200000001ff */
[----:B0-----:R-:W-:-:S13]  /*0120*/  ISETP.GE.AND P0, PT, R5, 0x1, PT ;  /* 0x000000010500780c */ /* 0x001fda0003f06270 */
[----:B-1----:R-:W-:Y:S05]  /*0130*/  @!P0 BRA `(.L_x_89) ;  /* 0x0000000800448947 */ /* 0x002fea0003800000 */
[C---:B------:R-:W-:Y:S02]  /*0140*/  ISETP.GE.U32.AND P1, PT, R5.reuse, 0x8, PT ;  /* 0x000000080500780c */ /* 0x040fe40003f26070 */
[----:B------:R-:W-:Y:S02]  /*0150*/  LOP3.LUT R4, R5, 0x7, RZ, 0xc0, !PT ;  /* 0x0000000705047812 */ /* 0x000fe400078ec0ff */
[----:B------:R-:W-:Y:S02]  /*0160*/  MOV R12, RZ ;  /* 0x000000ff000c7202 */ /* 0x000fe40000000f00 */
[----:B------:R-:W-:Y:S02]  /*0170*/  ISETP.NE.AND P0, PT, R4, RZ, PT ;  /* 0x000000ff0400720c */ /* 0x000fe40003f05270 */
[----:B------:R-:W-:-:S05]  /*0180*/  MOV R6, RZ ;  /* 0x000000ff00067202 */ /* 0x000fca0000000f00 */
[----:B------:R-:W-:Y:S06]  /*0190*/  @!P1 BRA `(.L_x_90) ;  /* 0x0000000400249947 */ /* 0x000fec0003800000 */
[----:B------:R-:W-:Y:S01]  /*01a0*/  LOP3.LUT R6, R5, 0x7ffffff8, RZ, 0xc0, !PT ;  /* 0x7ffffff805067812 */ /* 0x000fe200078ec0ff */
[----:B------:R-:W-:Y:S01]  /*01b0*/  IMAD R8, R2, R5, 0x3 ;  /* 0x0000000302087424 */ /* 0x000fe200078e0205 */
[C---:B------:R-:W-:Y:S01]  /*01c0*/  IADD3 R7, PT, PT, R0.reuse, UR4, R7 ;  /* 0x0000000400077c10 */ /* 0x040fe2000fffe007 */
[C-C-:B------:R-:W-:Y:S01]  /*01d0*/  IMAD R11, R0.reuse, 0x3, R3.reuse ;  /* 0x00000003000b7824 */ /* 0x140fe200078e0203 */
[CC--:B------:R-:W-:Y:S01]  /*01e0*/  LEA R9, R0.reuse, R3.reuse, 0x1 ;  /* 0x0000000300097211 */ /* 0x0c0fe200078e08ff */
[C-C-:B------:R-:W-:Y:S01]  /*01f0*/  IMAD R23, R0.reuse, 0x5, R3.reuse ;  /* 0x0000000500177824 */ /* 0x140fe200078e0203 */
[CC--:B------:R-:W-:Y:S01]  /*0200*/  LEA R13, R0.reuse, R3.reuse, 0x2 ;  /* 0x00000003000d7211 */ /* 0x0c0fe200078e10ff */
[C-C-:B------:R-:W-:Y:S01]  /*0210*/  IMAD R25, R0.reuse, 0x6, R3.reuse ;  /* 0x0000000600197824 */ /* 0x140fe200078e0203 */
[----:B------:R-:W-:Y:S01]  /*0220*/  MOV R12, RZ ;  /* 0x000000ff000c7202 */ /* 0x000fe20000000f00 */
[----:B------:R-:W-:Y:S01]  /*0230*/  IMAD R27, R0, 0x7, R3 ;  /* 0x00000007001b7824 */ /* 0x000fe200078e0203 */
[----:B------:R-:W-:-:S02]  /*0240*/  MOV R29, R3 ;  /* 0x00000003001d7202 */ /* 0x000fc40000000f00 */
[----:B------:R-:W-:-:S07]  /*0250*/  IADD3 R10, PT, PT, -R6, RZ, RZ ;  /* 0x000000ff060a7210 */ /* 0x000fce0007ffe1ff */
.L_x_91:
[----:B------:R-:W0:Y:S01]  /*0260*/  LDC.64 R18, c[0x0][0x3a0] ;  /* 0x0000e800ff127b82 */ /* 0x000e220000000a00 */
[----:B------:R-:W-:-:S07]  /*0270*/  IADD3 R17, PT, PT, R8, -0x3, RZ ;  /* 0xfffffffd08117810 */ /* 0x000fce0007ffe0ff */
[----:B------:R-:W1:Y:S01]  /*0280*/  LDC.64 R14, c[0x0][0x390] ;  /* 0x0000e400ff0e7b82 */ /* 0x000e620000000a00 */
[----:B0-----:R-:W-:-:S06]  /*0290*/  IMAD.WIDE.U32 R16, R17, 0x4, R18 ;  /* 0x0000000411107825 */ /* 0x001fcc00078e0012 */
[----:B------:R-:W2:Y:S01]  /*02a0*/  LDG.E R16, desc[UR6][R16.64] ;  /* 0x0000000610107981 */ /* 0x000ea2000c1e1900 */
[----:B-1----:R-:W-:-:S06]  /*02b0*/  IMAD.WIDE.U32 R20, R29, 0x4, R14 ;  /* 0x000000041d147825 */ /* 0x002fcc00078e000e */
[----:B------:R-:W2:Y:S01]  /*02c0*/  LDG.E R21, desc[UR6][R20.64] ;  /* 0x0000000614157981 */ /* 0x000ea2000c1e1900 */
[C---:B------:R-:W-:Y:S02]  /*02d0*/  IADD3 R22, PT, PT, R8.reuse, -0x2, RZ ;  /* 0xfffffffe08167810 */ /* 0x040fe40007ffe0ff */
[----:B------:R-:W-:Y:S01]  /*02e0*/  IADD3 R24, PT, PT, R8, -0x1, RZ ;  /* 0xffffffff08187810 */ /* 0x000fe20007ffe0ff */
[----:B--2---:R-:W-:Y:S02]  /*02f0*/  FFMA R12, R21, R16, R12 ;  /* 0x00000010150c7223 */ /* 0x004fe4000000000c */
[----:B------:R-:W-:-:S04]  /*0300*/  IMAD.WIDE.U32 R20, R22, 0x4, R18 ;  /* 0x0000000416147825 */ /* 0x000fc800078e0012 */
[----:B------:R-:W-:Y:S01]  /*0310*/  IMAD.WIDE.U32 R16, R24, 0x4, R18 ;  /* 0x0000000418107825 */ /* 0x000fe200078e0012 */
[----:B------:R0:W2:Y:S04]  /*0320*/  LDG.E R22, desc[UR6][R20.64] ;  /* 0x0000000614167981 */ /* 0x0000a8000c1e1900 */
[----:B------:R1:W3:Y:S01]  /*0330*/  LDG.E R24, desc[UR6][R16.64] ;  /* 0x0000000610187981 */ /* 0x0002e2000c1e1900 */
[----:B0-----:R-:W-:-:S04]  /*0340*/  IMAD.WIDE.U32 R20, R7, 0x4, R14 ;  /* 0x0000000407147825 */ /* 0x001fc800078e000e */
[--C-:B-1----:R-:W-:Y:S01]  /*0350*/  IMAD.WIDE.U32 R16, R9, 0x4, R14.reuse ;  /* 0x0000000409107825 */ /* 0x102fe200078e000e */
[----:B------:R0:W2:Y:S04]  /*0360*/  LDG.E R26, desc[UR6][R20.64] ;  /* 0x00000006141a7981 */ /* 0x0000a8000c1e1900 */
[----:B------:R1:W3:Y:S01]  /*0370*/  LDG.E R28, desc[UR6][R16.64] ;  /* 0x00000006101c7981 */ /* 0x0002e2000c1e1900 */
[----:B0-----:R-:W-:-:S04]  /*0380*/  IMAD.WIDE.U32 R20, R11, 0x4, R14 ;  /* 0x000000040b147825 */ /* 0x001fc800078e000e */
[----:B-1----:R-:W-:-:S04]  /*0390*/  IMAD.WIDE.U32 R16, R8, 0x4, R18 ;  /* 0x0000000408107825 */ /* 0x002fc800078e0012 */
[----:B--2---:R-:W-:Y:S02]  /*03a0*/  FFMA R12, R26, R22, R12 ;  /* 0x000000161a0c7223 */ /* 0x004fe4000000000c */
[----:B------:R0:W2:Y:S04]  /*03b0*/  LDG.E R22, desc[UR6][R16.64] ;  /* 0x0000000610167981 */ /* 0x0000a8000c1e1900 */
[----:B------:R1:W2:Y:S01]  /*03c0*/  LDG.E R26, desc[UR6][R20.64] ;  /* 0x00000006141a7981 */ /* 0x0002a2000c1e1900 */
[----:B---3--:R-:W-:Y:S01]  /*03d0*/  FFMA R12, R28, R24, R12 ;  /* 0x000000181c0c7223 */ /* 0x008fe2000000000c */
[----:B------:R-:W-:-:S05]  /*03e0*/  IADD3 R24, PT, PT, R8, 0x1, RZ ;  /* 0x0000000108187810 */ /* 0x000fca0007ffe0ff */
[----:B0-----:R-:W-:-:S04]  /*03f0*/  IMAD.WIDE.U32 R16, R24, 0x4, R18 ;  /* 0x0000000418107825 */ /* 0x001fc800078e0012 */
[----:B-1----:R-:W-:Y:S01]  /*0400*/  IMAD.WIDE.U32 R20, R13, 0x4, R14 ;  /* 0x000000040d147825 */ /* 0x002fe200078e000e */
[----:B------:R0:W3:Y:S04]  /*0410*/  LDG.E R24, desc[UR6][R16.64] ;  /* 0x0000000610187981 */ /* 0x0000e8000c1e1900 */
[----:B------:R1:W3:Y:S01]  /*0420*/  LDG.E R28, desc[UR6][R20.64] ;  /* 0x00000006141c7981 */ /* 0x0002e2000c1e1900 */
[----:B--2---:R-:W-:Y:S01]  /*0430*/  FFMA R12, R26, R22, R12 ;  /* 0x000000161a0c7223 */ /* 0x004fe2000000000c */
[C---:B------:R-:W-:Y:S02]  /*0440*/  IADD3 R26, PT, PT, R8.reuse, 0x3, RZ ;  /* 0x00000003081a7810 */ /* 0x040fe40007ffe0ff */
[----:B------:R-:W-:-:S03]  /*0450*/  IADD3 R22, PT, PT, R8, 0x2, RZ ;  /* 0x0000000208167810 */ /* 0x000fc60007ffe0ff */
[----:B0-----:R-:W-:Y:S01]  /*0460*/  IMAD.WIDE.U32 R16, R26, 0x4, R18 ;  /* 0x000000041a107825 */ /* 0x001fe200078e0012 */
[----:B------:R-:W-:-:S03]  /*0470*/  IADD3 R26, PT, PT, R8, 0x4, RZ ;  /* 0x00000004081a7810 */ /* 0x000fc60007ffe0ff */
[--C-:B-1----:R-:W-:Y:S02]  /*0480*/  IMAD.WIDE.U32 R20, R22, 0x4, R18.reuse ;  /* 0x0000000416147825 */ /* 0x102fe400078e0012 */
[----:B------:R0:W2:Y:S02]  /*0490*/  LDG.E R22, desc[UR6][R16.64] ;  /* 0x0000000610167981 */ /* 0x0000a4000c1e1900 */
[----:B------:R-:W-:-:S04]  /*04a0*/  IMAD.WIDE.U32 R18, R26, 0x4, R18 ;  /* 0x000000041a127825 */ /* 0x000fc800078e0012 */
[----:B---3--:R-:W-:Y:S02]  /*04b0*/  FFMA R12, R28, R24, R12 ;  /* 0x000000181c0c7223 */ /* 0x008fe4000000000c */
[----:B------:R1:W3:Y:S01]  /*04c0*/  LDG.E R24, desc[UR6][R20.64] ;  /* 0x0000000614187981 */ /* 0x0002e2000c1e1900 */
[----:B0-----:R-:W-:-:S03]  /*04d0*/  IMAD.WIDE.U32 R16, R23, 0x4, R14 ;  /* 0x0000000417107825 */ /* 0x001fc600078e000e */
[----:B------:R-:W4:Y:S04]  /*04e0*/  LDG.E R18, desc[UR6][R18.64] ;  /* 0x0000000612127981 */ /* 0x000f28000c1e1900 */
[----:B------:R-:W3:Y:S01]  /*04f0*/  LDG.E R26, desc[UR6][R16.64] ;  /* 0x00000006101a7981 */ /* 0x000ee2000c1e1900 */
[----:B-1----:R-:W-:-:S04]  /*0500*/  IMAD.WIDE.U32 R20, R25, 0x4, R14 ;  /* 0x0000000419147825 */ /* 0x002fc800078e000e */
[----:B------:R-:W-:Y:S01]  /*0510*/  IMAD.WIDE.U32 R14, R27, 0x4, R14 ;  /* 0x000000041b0e7825 */ /* 0x000fe200078e000e */
[----:B------:R-:W2:Y:S05]  /*0520*/  LDG.E R28, desc[UR6][R20.64] ;  /* 0x00000006141c7981 */ /* 0x000eaa000c1e1900 */
[----:B------:R-:W4:Y:S01]  /*0530*/  LDG.E R15, desc[UR6][R14.64] ;  /* 0x000000060e0f7981 */ /* 0x000f22000c1e1900 */
[----:B------:R-:W-:-:S04]  /*0540*/  IADD3 R10, PT, PT, R10, 0x8, RZ ;  /* 0x000000080a0a7810 */ /* 0x000fc80007ffe0ff */
[----:B------:R-:W-:Y:S02]  /*0550*/  ISETP.NE.AND P1, PT, R10, RZ, PT ;  /* 0x000000ff0a00720c */ /* 0x000fe40003f25270 */
[----:B------:R-:W-:Y:S02]  /*0560*/  IADD3 R8, PT, PT, R8, 0x8, RZ ;  /* 0x0000000808087810 */ /* 0x000fe40007ffe0ff */
[C---:B------:R-:W-:Y:S02]  /*0570*/  LEA R7, R0.reuse, R7, 0x3 ;  /* 0x0000000700077211 */ /* 0x040fe400078e18ff */
[C---:B------:R-:W-:Y:S02]  /*0580*/  LEA R9, R0.reuse, R9, 0x3 ;  /* 0x0000000900097211 */ /* 0x040fe400078e18ff */
[C---:B------:R-:W-:Y:S02]  /*0590*/  LEA R11, R0.reuse, R11, 0x3 ;  /* 0x0000000b000b7211 */ /* 0x040fe400078e18ff */
[----:B------:R-:W-:-:S02]  /*05a0*/  LEA R13, R0, R13, 0x3 ;  /* 0x0000000d000d7211 */ /* 0x000fc400078e18ff */
[C---:B------:R-:W-:Y:S02]  /*05b0*/  LEA R23, R0.reuse, R23, 0x3 ;  /* 0x0000001700177211 */ /* 0x040fe400078e18ff */
[C---:B------:R-:W-:Y:S02]  /*05c0*/  LEA R25, R0.reuse, R25, 0x3 ;  /* 0x0000001900197211 */ /* 0x040fe400078e18ff */
[C---:B------:R-:W-:Y:S02]  /*05d0*/  LEA R27, R0.reuse, R27, 0x3 ;  /* 0x0000001b001b7211 */ /* 0x040fe400078e18ff */
[----:B------:R-:W-:Y:S01]  /*05e0*/  LEA R29, R0, R29, 0x3 ;  /* 0x0000001d001d7211 */ /* 0x000fe200078e18ff */
[----:B---3--:R-:W-:-:S04]  /*05f0*/  FFMA R12, R26, R24, R12 ;  /* 0x000000181a0c7223 */ /* 0x008fc8000000000c */
[----:B--2---:R-:W-:-:S04]  /*0600*/  FFMA R12, R28, R22, R12 ;  /* 0x000000161c0c7223 */ /* 0x004fc8000000000c */
[----:B----4-:R-:W-:Y:S01]  /*0610*/  FFMA R12, R15, R18, R12 ;  /* 0x000000120f0c7223 */ /* 0x010fe2000000000c */
[----:B------:R-:W-:Y:S06]  /*0620*/  @P1 BRA `(.L_x_91) ;  /* 0xfffffffc000c1947 */ /* 0x000fec000383ffff */
.L_x_90:
[----:B------:R-:W-:Y:S05]  /*0630*/  @!P0 BRA `(.L_x_89) ;  /* 0x0000000400048947 */ /* 0x000fea0003800000 */
[----:B------:R-:W-:Y:S02]  /*0640*/  ISETP.GE.U32.AND P0, PT, R4, 0x4, PT ;  /* 0x000000040400780c */ /* 0x000fe40003f06070 */
[----:B------:R-:W-:-:S04]  /*0650*/  LOP3.LUT R13, R5, 0x3, RZ, 0xc0, !PT ;  /* 0x00000003050d7812 */ /* 0x000fc800078ec0ff */
[----:B------:R-:W-:-:S07]  /*0660*/  ISETP.NE.AND P1, PT, R13, RZ, PT ;  /* 0x000000ff0d00720c */ /* 0x000fce0003f25270 */
[----:B------:R-:W-:Y:S06]  /*0670*/  @!P0 BRA `(.L_x_92) ;  /* 0x00000000007c8947 */ /* 0x000fec0003800000 */
[----:B------:R-:W0:Y:S01]  /*0680*/  LDC.64 R8, c[0x0][0x390] ;  /* 0x0000e400ff087b82 */ /* 0x000e220000000a00 */
[----:B------:R-:W-:Y:S02]  /*0690*/  IMAD R17, R2, R5, R6 ;  /* 0x0000000502117224 */ /* 0x000fe400078e0206 */
[----:B------:R-:W-:-:S03]  /*06a0*/  IMAD R15, R6, R0, R3 ;  /* 0x00000000060f7224 */ /* 0x000fc600078e0203 */
[C---:B------:R-:W-:Y:S02]  /*06b0*/  IADD3 R23, PT, PT, R17.reuse, 0x1, RZ ;  /* 0x0000000111177810 */ /* 0x040fe40007ffe0ff */
[----:B------:R-:W1:Y:S01]  /*06c0*/  LDC.64 R10, c[0x0][0x3a0] ;  /* 0x0000e800ff0a7b82 */ /* 0x000e620000000a00 */
[C---:B------:R-:W-:Y:S02]  /*06d0*/  IADD3 R29, PT, PT, R17.reuse, 0x2, RZ ;  /* 0x00000002111d7810 */ /* 0x040fe40007ffe0ff */
[----:B------:R-:W-:Y:S01]  /*06e0*/  IADD3 R4, PT, PT, R17, 0x3, RZ ;  /* 0x0000000311047810 */ /* 0x000fe20007ffe0ff */
[C---:B0-----:R-:W-:Y:S01]  /*06f0*/  IMAD.WIDE.U32 R20, R15.reuse, 0x4, R8 ;  /* 0x000000040f147825 */ /* 0x041fe200078e0008 */
[----:B------:R-:W-:-:S04]  /*0700*/  IADD3 R15, PT, PT, R15, R0, RZ ;  /* 0x000000000f0f7210 */ /* 0x000fc80007ffe0ff */
[-C--:B------:R-:W-:Y:S01]  /*0710*/  IADD3 R27, PT, PT, R15, R0.reuse, RZ ;  /* 0x000000000f1b7210 */ /* 0x080fe20007ffe0ff */
[--C-:B-1----:R-:W-:Y:S01]  /*0720*/  IMAD.WIDE.U32 R24, R17, 0x4, R10.reuse ;  /* 0x0000000411187825 */ /* 0x102fe200078e000a */
[----:B------:R-:W2:Y:S03]  /*0730*/  LDG.E R21, desc[UR6][R20.64] ;  /* 0x0000000614157981 */ /* 0x000ea6000c1e1900 */
[----:B------:R-:W-:Y:S01]  /*0740*/  IMAD.WIDE.U32 R22, R23, 0x4, R10 ;  /* 0x0000000417167825 */ /* 0x000fe200078e000a */
[----:B------:R-:W2:Y:S03]  /*0750*/  LDG.E R7, desc[UR6][R24.64] ;  /* 0x0000000618077981 */ /* 0x000ea6000c1e1900 */
[----:B------:R-:W-:Y:S02]  /*0760*/  IMAD.WIDE.U32 R18, R15, 0x4, R8 ;  /* 0x000000040f127825 */ /* 0x000fe400078e0008 */
[----:B------:R-:W3:Y:S02]  /*0770*/  LDG.E R22, desc[UR6][R22.64] ;  /* 0x0000000616167981 */ /* 0x000ee4000c1e1900 */
[----:B------:R-:W-:Y:S01]  /*0780*/  IMAD.WIDE.U32 R14, R29, 0x4, R10 ;  /* 0x000000041d0e7825 */ /* 0x000fe200078e000a */
[C---:B------:R-:W-:Y:S01]  /*0790*/  IADD3 R29, PT, PT, R27.reuse, R0, RZ ;  /* 0x000000001b1d7210 */ /* 0x040fe20007ffe0ff */
[----:B------:R-:W3:Y:S02]  /*07a0*/  LDG.E R19, desc[UR6][R18.64] ;  /* 0x0000000612137981 */ /* 0x000ee4000c1e1900 */
[----:B------:R-:W-:-:S02]  /*07b0*/  IMAD.WIDE.U32 R16, R27, 0x4, R8 ;  /* 0x000000041b107825 */ /* 0x000fc400078e0008 */
[----:B------:R-:W4:Y:S02]  /*07c0*/  LDG.E R14, desc[UR6][R14.64] ;  /* 0x000000060e0e7981 */ /* 0x000f24000c1e1900 */
[----:B------:R-:W-:Y:S02]  /*07d0*/  IMAD.WIDE.U32 R10, R4, 0x4, R10 ;  /* 0x00000004040a7825 */ /* 0x000fe400078e000a */
[----:B------:R-:W4:Y:S02]  /*07e0*/  LDG.E R17, desc[UR6][R16.64] ;  /* 0x0000000610117981 */ /* 0x000f24000c1e1900 */
[----:B------:R-:W-:Y:S02]  /*07f0*/  IMAD.WIDE.U32 R8, R29, 0x4, R8 ;  /* 0x000000041d087825 */ /* 0x000fe400078e0008 */
[----:B------:R-:W5:Y:S04]  /*0800*/  LDG.E R10, desc[UR6][R10.64] ;  /* 0x000000060a0a7981 */ /* 0x000f68000c1e1900 */
[----:B------:R-:W5:Y:S01]  /*0810*/  LDG.E R9, desc[UR6][R8.64] ;  /* 0x0000000608097981 */ /* 0x000f62000c1e1900 */
[----:B------:R-:W-:Y:S01]  /*0820*/  IADD3 R6, PT, PT, R6, 0x4, RZ ;  /* 0x0000000406067810 */ /* 0x000fe20007ffe0ff */
[----:B--2---:R-:W-:-:S04]  /*0830*/  FFMA R12, R21, R7, R12 ;  /* 0x00000007150c7223 */ /* 0x004fc8000000000c */
[----:B---3--:R-:W-:-:S04]  /*0840*/  FFMA R12, R19, R22, R12 ;  /* 0x00000016130c7223 */ /* 0x008fc8000000000c */
[----:B----4-:R-:W-:-:S04]  /*0850*/  FFMA R12, R17, R14, R12 ;  /* 0x0000000e110c7223 */ /* 0x010fc8000000000c */
[----:B-----5:R-:W-:-:S07]  /*0860*/  FFMA R12, R9, R10, R12 ;  /* 0x0000000a090c7223 */ /* 0x020fce000000000c */
.L_x_92:
[----:B------:R-:W-:Y:S05]  /*0870*/  @!P1 BRA `(.L_x_89) ;  /* 0x0000000000749947 */ /* 0x000fea0003800000 */
[----:B------:R-:W-:Y:S02]  /*0880*/  ISETP.NE.AND P0, PT, R13, 0x1, PT ;  /* 0x000000010d00780c */ /* 0x000fe40003f05270 */
[----:B------:R-:W-:-:S04]  /*0890*/  LOP3.LUT R4, R5, 0x1, RZ, 0xc0, !PT ;  /* 0x0000000105047812 */ /* 0x000fc800078ec0ff */
[----:B------:R-:W-:-:S07]  /*08a0*/  ISETP.NE.U32.AND P1, PT, R4, 0x1, PT ;  /* 0x000000010400780c */ /* 0x000fce0003f25070 */
[----:B------:R-:W0:Y:S01]  /*08b0*/  @P0 LDC.64 R16, c[0x0][0x3a0] ;  /* 0x0000e800ff100b82 */ /* 0x000e220000000a00 */
[-C--:B------:R-:W-:Y:S02]  /*08c0*/  @P0 IMAD R7, R6, R0.reuse, R3 ;  /* 0x0000000006070224 */ /* 0x080fe400078e0203 */
[----:B------:R-:W-:Y:S01]  /*08d0*/  @P0 IMAD R15, R2, R5, R6 ;  /* 0x00000005020f0224 */ /* 0x000fe200078e0206 */
[----:B------:R-:W-:Y:S02]  /*08e0*/  @P0 IADD3 R6, PT, PT, R6, 0x2, RZ ;  /* 0x0000000206060810 */ /* 0x000fe40007ffe0ff */
[----:B------:R-:W-:Y:S02]  /*08f0*/  @P0 IADD3 R13, PT, PT, R7, R0, RZ ;  /* 0x00000000070d0210 */ /* 0x000fe40007ffe0ff */
[----:B------:R-:W1:Y:S08]  /*0900*/  @P0 LDC.64 R18, c[0x0][0x390] ;  /* 0x0000e400ff120b82 */ /* 0x000e700000000a00 */
[----:B------:R-:W2:Y:S08]  /*0910*/  @!P1 LDC.64 R10, c[0x0][0x390] ;  /* 0x0000e400ff0a9b82 */ /* 0x000eb00000000a00 */
[----:B------:R-:W3:Y:S01]  /*0920*/  @!P1 LDC.64 R8, c[0x0][0x3a0] ;  /* 0x0000e800ff089b82 */ /* 0x000ee20000000a00 */
[C---:B------:R-:W-:Y:S01]  /*0930*/  @P0 IADD3 R23, PT, PT, R15.reuse, 0x1, RZ ;  /* 0x000000010f170810 */ /* 0x040fe20007ffe0ff */
[----:B0-----:R-:W-:-:S04]  /*0940*/  @P0 IMAD.WIDE.U32 R14, R15, 0x4, R16 ;  /* 0x000000040f0e0825 */ /* 0x001fc800078e0010 */
[--C-:B-1----:R-:W-:Y:S02]  /*0950*/  @P0 IMAD.WIDE.U32 R20, R7, 0x4, R18.reuse ;  /* 0x0000000407140825 */ /* 0x102fe400078e0012 */
[----:B------:R-:W4:Y:S02]  /*0960*/  @P0 LDG.E R14, desc[UR6][R14.64] ;  /* 0x000000060e0e0981 */ /* 0x000f24000c1e1900 */
[----:B------:R-:W-:Y:S02]  /*0970*/  @P0 IMAD.WIDE.U32 R18, R13, 0x4, R18 ;  /* 0x000000040d120825 */ /* 0x000fe400078e0012 */
[----:B------:R-:W4:Y:S02]  /*0980*/  @P0 LDG.E R7, desc[UR6][R20.64] ;  /* 0x0000000614070981 */ /* 0x000f24000c1e1900 */
[----:B------:R-:W-:Y:S02]  /*0990*/  @!P1 IMAD R13, R2, R5, R6 ;  /* 0x00000005020d9224 */ /* 0x000fe400078e0206 */
[----:B------:R-:W-:Y:S01]  /*09a0*/  @!P1 IMAD R5, R6, R0, R3 ;  /* 0x0000000006059224 */ /* 0x000fe200078e0203 */
[----:B------:R-:W5:Y:S01]  /*09b0*/  @P0 LDG.E R18, desc[UR6][R18.64] ;  /* 0x0000000612120981 */ /* 0x000f62000c1e1900 */
[----:B------:R-:W-:-:S04]  /*09c0*/  @P0 IMAD.WIDE.U32 R16, R23, 0x4, R16 ;  /* 0x0000000417100825 */ /* 0x000fc800078e0010 */
[----:B--2---:R-:W-:Y:S02]  /*09d0*/  @!P1 IMAD.WIDE.U32 R10, R5, 0x4, R10 ;  /* 0x00000004050a9825 */ /* 0x004fe400078e000a */
[----:B------:R-:W5:Y:S02]  /*09e0*/  @P0 LDG.E R16, desc[UR6][R16.64] ;  /* 0x0000000610100981 */ /* 0x000f64000c1e1900 */
[----:B---3--:R-:W-:Y:S02]  /*09f0*/  @!P1 IMAD.WIDE.U32 R8, R13, 0x4, R8 ;  /* 0x000000040d089825 */ /* 0x008fe400078e0008 */
[----:B------:R-:W2:Y:S04]  /*0a00*/  @!P1 LDG.E R11, desc[UR6][R10.64] ;  /* 0x000000060a0b9981 */ /* 0x000ea8000c1e1900 */
[----:B------:R-:W2:Y:S01]  /*0a10*/  @!P1 LDG.E R8, desc[UR6][R8.64] ;  /* 0x0000000608089981 */ /* 0x000ea2000c1e1900 */
[----:B----4-:R-:W-:-:S04]  /*0a20*/  @P0 FFMA R7, R7, R14, R12 ;  /* 0x0000000e07070223 */ /* 0x010fc8000000000c */
[----:B-----5:R-:W-:-:S04]  /*0a30*/  @P0 FFMA R12, R18, R16, R7 ;  /* 0x00000010120c0223 */ /* 0x020fc80000000007 */
[----:B--2---:R-:W-:-:S07]  /*0a40*/  @!P1 FFMA R12, R11, R8, R12 ;  /* 0x000000080b0c9223 */ /* 0x004fce000000000c */
.L_x_89:
[----:B------:R-:W0:Y:S01]  /*0a50*/  LDC.64 R4, c[0x0][0x3a8] ;  /* 0x0000ea00ff047b82 */ /* 0x000e220000000a00 */
[----:B------:R-:W-:-:S04]  /*0a60*/  IMAD R3, R2, R0, R3 ;  /* 0x0000000002037224 */ /* 0x000fc800078e0203 */
[----:B0-----:R-:W-:-:S05]  /*0a70*/  IMAD.WIDE.U32 R2, R3, 0x4, R4 ;  /* 0x0000000403027825 */ /* 0x001fca00078e0004 */
[----:B------:R-:W-:Y:S01]  /*0a80*/  STG.E desc[UR6][R2.64], R12 ;  /* 0x0000000c02007986 */ /* 0x000fe2000c101906 */
[----:B------:R-:W-:Y:S05]  /*0a90*/  EXIT ;  /* 0x000000000000794d */ /* 0x000fea0003800000 */
.L_x_93:
        /* <DEDUP_REMOVED lines=14> */
.L_x_110:


//--------------------- .text._Z14linear_forwardiiiPfS_S_S_ --------------------------
	.section	.text._Z14linear_forwardiiiPfS_S_S_,"ax",@progbits
	.align	128
        .global         _Z14linear_forwardiiiPfS_S_S_
        .type           _Z14linear_forwardiiiPfS_S_S_,@function
        .size           _Z14linear_forwardiiiPfS_S_S_,(.L_x_111 - _Z14linear_forwardiiiPfS_S_S_)
        .other          _Z14linear_forwardiiiPfS_S_S_,@"STO_CUDA_ENTRY STV_DEFAULT"
_Z14linear_forwardiiiPfS_S_S_:
.text._Z14linear_forwardiiiPfS_S_S_:
        /* <DEDUP_REMOVED lines=15> */
[----:B------:R-:W0:Y:S01]  /*00f0*/  LDC.64 R6, c[0x0][0x3a0] ;  /* 0x0000e800ff067b82 */ /* 0x000e220000000a00 */
[----:B------:R-:W1:Y:S07]  /*0100*/  LDCU.64 UR6, c[0x0][0x358] ;  /* 0x00006b00ff0677ac */ /* 0x000e6e0008000a00 */
[----:B------:R-:W2:Y:S08]  /*0110*/  LDC R5, c[0x0][0x384] ;  /* 0x0000e100ff057b82 */ /* 0x000eb00000000800 */
[----:B------:R-:W3:Y:S01]  /*0120*/  LDC.64 R14, c[0x0][0x3a8] ;  /* 0x0000ea00ff0e7b82 */ /* 0x000ee20000000a00 */
[----:B0-----:R-:W-:-:S05]  /*0130*/  IMAD.WIDE.U32 R6, R3, 0x4, R6 ;  /* 0x0000000403067825 */ /* 0x001fca00078e0006 */
[----:B-1----:R-:W4:Y:S01]  /*0140*/  LDG.E R28, desc[UR6][R6.64] ;  /* 0x00000006061c7981 */ /* 0x002f22000c1e1900 */
[----:B------:R-:W-:Y:S01]  /*0150*/  IMAD R9, R2, R0, R3 ;  /* 0x0000000002097224 */ /* 0x000fe200078e0203 */
[----:B--2---:R-:W-:-:S03]  /*0160*/  ISETP.GE.AND P0, PT, R5, 0x1, PT ;  /* 0x000000010500780c */ /* 0x004fc60003f06270 */
[----:B---3--:R-:W-:-:S05]  /*0170*/  IMAD.WIDE.U32 R14, R9, 0x4, R14 ;  /* 0x00000004090e7825 */ /* 0x008fca00078e000e */
[----:B----4-:R0:W-:Y:S05]  /*0180*/  STG.E desc[UR6][R14.64], R28 ;  /* 0x0000001c0e007986 */ /* 0x0101ea000c101906 */
[----:B------:R-:W-:Y:S05]  /*0190*/  @!P0 EXIT ;  /* 0x000000000000894d */ /* 0x000fea0003800000 */
[C---:B------:R-:W-:Y:S01]  /*01a0*/  ISETP.GE.U32.AND P1, PT, R5.reuse, 0x8, PT ;  /* 0x000000080500780c */ /* 0x040fe20003f26070 */
[----:B------:R-:W-:Y:S01]  /*01b0*/  HFMA2 R7, -RZ, RZ, 0, 0 ;  /* 0x00000000ff077431 */ /* 0x000fe200000001ff */
[----:B------:R-:W-:-:S04]  /*01c0*/  LOP3.LUT R4, R5, 0x7, RZ, 0xc0, !PT ;  /* 0x0000000705047812 */ /* 0x000fc800078ec0ff */
[----:B------:R-:W-:-:S07]  /*01d0*/  ISETP.NE.AND P0, PT, R4, RZ, PT ;  /* 0x000000ff0400720c */ /* 0x000fce0003f05270 */
        /* <DEDUP_REMOVED lines=9> */
[----:B------:R-:W-:Y:S01]  /*0270*/  MOV R12, R3 ;  /* 0x00000003000c7202 */ /* 0x000fe20000000f00 */
[----:B------:R-:W-:Y:S01]  /*0280*/  IMAD R10, R0, 0x7, R3 ;  /* 0x00000007000a7824 */ /* 0x000fe200078e0203 */
[----:B------:R-:W-:-:S07]  /*0290*/  IADD3 R6, PT, PT, -R7, RZ, RZ ;  /* 0x000000ff07067210 */ /* 0x000fce0007ffe1ff */
.L_x_95:
[----:B-1----:R-:W1:Y:S01]  /*02a0*/  LDC.64 R16, c[0x0][0x390] ;  /* 0x0000e400ff107b82 */ /* 0x002e620000000a00 */
[----:B------:R-:W-:-:S07]  /*02b0*/  IADD3 R25, PT, PT, R26, -0x3, RZ ;  /* 0xfffffffd1a197810 */ /* 0x000fce0007ffe0ff */
[----:B------:R-:W2:Y:S01]  /*02c0*/  LDC.64 R18, c[0x0][0x398] ;  /* 0x0000e600ff127b82 */ /* 0x000ea20000000a00 */
[----:B-1----:R-:W-:-:S06]  /*02d0*/  IMAD.WIDE.U32 R24, R25, 0x4, R16 ;  /* 0x0000000419187825 */ /* 0x002fcc00078e0010 */
[----:B------:R-:W0:Y:S01]  /*02e0*/  LDG.E R24, desc[UR6][R24.64] ;  /* 0x0000000618187981 */ /* 0x000e22000c1e1900 */
[----:B--2---:R-:W-:-:S06]  /*02f0*/  IMAD.WIDE.U32 R20, R12, 0x4, R18 ;  /* 0x000000040c147825 */ /* 0x004fcc00078e0012 */
[----:B------:R-:W0:Y:S01]  /*0300*/  LDG.E R21, desc[UR6][R20.64] ;  /* 0x0000000614157981 */ /* 0x000e22000c1e1900 */
[----:B------:R-:W-:Y:S01]  /*0310*/  IADD3 R23, PT, PT, R26, -0x2, RZ ;  /* 0xfffffffe1a177810 */ /* 0x000fe20007ffe0ff */
[----:B0-----:R-:W-:-:S04]  /*0320*/  FFMA R28, R21, R24, R28 ;  /* 0x00000018151c7223 */ /* 0x001fc8000000001c */
[----:B------:R-:W-:-:S04]  /*0330*/  IMAD.WIDE.U32 R20, R23, 0x4, R16 ;  /* 0x0000000417147825 */ /* 0x000fc800078e0010 */
[----:B------:R-:W-:Y:S01]  /*0340*/  IMAD.WIDE.U32 R22, R11, 0x4, R18 ;  /* 0x000000040b167825 */ /* 0x000fe200078e0012 */
[----:B------:R0:W-:Y:S04]  /*0350*/  STG.E desc[UR6][R14.64], R28 ;  /* 0x0000001c0e007986 */ /* 0x0001e8000c101906 */
[----:B------:R-:W0:Y:S04]  /*0360*/  LDG.E R20, desc[UR6][R20.64] ;  /* 0x0000000614147981 */ /* 0x000e28000c1e1900 */
[----:B------:R-:W0:Y:S01]  /*0370*/  LDG.E R23, desc[UR6][R22.64] ;  /* 0x0000000616177981 */ /* 0x000e22000c1e1900 */
[----:B------:R-:W-:Y:S01]  /*0380*/  IADD3 R25, PT, PT, R26, -0x1, RZ ;  /* 0xffffffff1a197810 */ /* 0x000fe20007ffe0ff */
[----:B0-----:R-:W-:-:S04]  /*0390*/  FFMA R28, R23, R20, R28 ;  /* 0x00000014171c7223 */ /* 0x001fc8000000001c */
[----:B------:R-:W-:-:S04]  /*03a0*/  IMAD.WIDE.U32 R22, R25, 0x4, R16 ;  /* 0x0000000419167825 */ /* 0x000fc800078e0010 */
[--C-:B------:R-:W-:Y:S01]  /*03b0*/  IMAD.WIDE.U32 R24, R9, 0x4, R18.reuse ;  /* 0x0000000409187825 */ /* 0x100fe200078e0012 */
[----:B------:R0:W-:Y:S04]  /*03c0*/  STG.E desc[UR6][R14.64], R28 ;  /* 0x0000001c0e007986 */ /* 0x0001e8000c101906 */
[----:B------:R-:W0:Y:S04]  /*03d0*/  LDG.E R22, desc[UR6][R22.64] ;  /* 0x0000000616167981 */ /* 0x000e28000c1e1900 */
[----:B------:R-:W0:Y:S01]  /*03e0*/  LDG.E R25, desc[UR6][R24.64] ;  /* 0x0000000618197981 */ /* 0x000e22000c1e1900 */
[----:B------:R-:W-:-:S04]  /*03f0*/  IMAD.WIDE.U32 R20, R13, 0x4, R18 ;  /* 0x000000040d147825 */ /* 0x000fc800078e0012 */
[----:B0-----:R-:W-:-:S05]  /*0400*/  FFMA R28, R25, R22, R28 ;  /* 0x00000016191c7223 */ /* 0x001fca000000001c */
[----:B------:R0:W-:Y:S04]  /*0410*/  STG.E desc[UR6][R14.64], R28 ;  /* 0x0000001c0e007986 */ /* 0x0001e8000c101906 */
[----:B------:R1:W0:Y:S02]  /*0420*/  LDG.E R23, desc[UR6][R20.64] ;  /* 0x0000000614177981 */ /* 0x000224000c1e1900 */
[----:B-1----:R-:W-:-:S06]  /*0430*/  IMAD.WIDE.U32 R20, R26, 0x4, R16 ;  /* 0x000000041a147825 */ /* 0x002fcc00078e0010 */
[----:B------:R-:W0:Y:S01]  /*0440*/  LDG.E R20, desc[UR6][R20.64] ;  /* 0x0000000614147981 */ /* 0x000e22000c1e1900 */
[----:B------:R-:W-:Y:S01]  /*0450*/  IADD3 R25, PT, PT, R26, 0x1, RZ ;  /* 0x000000011a197810 */ /* 0x000fe20007ffe0ff */
[----:B0-----:R-:W-:-:S04]  /*0460*/  FFMA R28, R23, R20, R28 ;  /* 0x00000014171c7223 */ /* 0x001fc8000000001c */
[----:B------:R-:W-:-:S04]  /*0470*/  IMAD.WIDE.U32 R22, R25, 0x4, R16 ;  /* 0x0000000419167825 */ /* 0x000fc800078e0010 */
[----:B------:R-:W-:Y:S01]  /*0480*/  IMAD.WIDE.U32 R24, R27, 0x4, R18 ;  /* 0x000000041b187825 */ /* 0x000fe200078e0012 */
[----:B------:R0:W-:Y:S04]  /*0490*/  STG.E desc[UR6][R14.64], R28 ;  /* 0x0000001c0e007986 */ /* 0x0001e8000c101906 */
[----:B------:R1:W0:Y:S04]  /*04a0*/  LDG.E R22, desc[UR6][R22.64] ;  /* 0x0000000616167981 */ /* 0x000228000c1e1900 */
[----:B------:R-:W0:Y:S01]  /*04b0*/  LDG.E R25, desc[UR6][R24.64] ;  /* 0x0000000618197981 */ /* 0x000e22000c1e1900 */
[----:B-1----:R-:W-:-:S05]  /*04c0*/  IADD3 R23, PT, PT, R26, 0x2, RZ ;  /* 0x000000021a177810 */ /* 0x002fca0007ffe0ff */
[----:B------:R-:W-:-:S04]  /*04d0*/  IMAD.WIDE.U32 R20, R23, 0x4, R16 ;  /* 0x0000000417147825 */ /* 0x000fc800078e0010 */
[----:B0-----:R-:W-:-:S05]  /*04e0*/  FFMA R28, R25, R22, R28 ;  /* 0x00000016191c7223 */ /* 0x001fca000000001c */
[----:B------:R0:W-:Y:S04]  /*04f0*/  STG.E desc[UR6][R14.64], R28 ;  /* 0x0000001c0e007986 */ /* 0x0001e8000c101906 */
[----:B------:R1:W0:Y:S02]  /*0500*/  LDG.E R22, desc[UR6][R20.64] ;  /* 0x0000000614167981 */ /* 0x000224000c1e1900 */
[----:B-1----:R-:W-:-:S06]  /*0510*/  IMAD.WIDE.U32 R20, R29, 0x4, R18 ;  /* 0x000000041d147825 */ /* 0x002fcc00078e0012 */
[----:B------:R-:W0:Y:S01]  /*0520*/  LDG.E R21, desc[UR6][R20.64] ;  /* 0x0000000614157981 */ /* 0x000e22000c1e1900 */
[----:B------:R-:W-:-:S05]  /*0530*/  IADD3 R25, PT, PT, R26, 0x3, RZ ;  /* 0x000000031a197810 */ /* 0x000fca0007ffe0ff */
[----:B------:R-:W-:-:S04]  /*0540*/  IMAD.WIDE.U32 R24, R25, 0x4, R16 ;  /* 0x0000000419187825 */ /* 0x000fc800078e0010 */
[----:B0-----:R-:W-:Y:S01]  /*0550*/  FFMA R28, R21, R22, R28 ;  /* 0x00000016151c7223 */ /* 0x001fe2000000001c */
[----:B------:R-:W-:-:S04]  /*0560*/  IMAD.WIDE.U32 R22, R8, 0x4, R18 ;  /* 0x0000000408167825 */ /* 0x000fc800078e0012 */
[----:B------:R0:W-:Y:S04]  /*0570*/  STG.E desc[UR6][R14.64], R28 ;  /* 0x0000001c0e007986 */ /* 0x0001e8000c101906 */
[----:B------:R-:W2:Y:S04]  /*0580*/  LDG.E R23, desc[UR6][R22.64] ;  /* 0x0000000616177981 */ /* 0x000ea8000c1e1900 */
[----:B------:R-:W2:Y:S01]  /*0590*/  LDG.E R24, desc[UR6][R24.64] ;  /* 0x0000000618187981 */ /* 0x000ea2000c1e1900 */
[----:B------:R-:W-:Y:S01]  /*05a0*/  IADD3 R21, PT, PT, R26, 0x4, RZ ;  /* 0x000000041a157810 */ /* 0x000fe20007ffe0ff */
[----:B------:R-:W-:-:S04]  /*05b0*/  IMAD.WIDE.U32 R18, R10, 0x4, R18 ;  /* 0x000000040a127825 */ /* 0x000fc800078e0012 */
[----:B------:R-:W-:-:S04]  /*05c0*/  IMAD.WIDE.U32 R16, R21, 0x4, R16 ;  /* 0x0000000415107825 */ /* 0x000fc800078e0010 */
[----:B--2---:R-:W-:-:S05]  /*05d0*/  FFMA R23, R23, R24, R28 ;  /* 0x0000001817177223 */ /* 0x004fca000000001c */
[----:B------:R1:W-:Y:S04]  /*05e0*/  STG.E desc[UR6][R14.64], R23 ;  /* 0x000000170e007986 */ /* 0x0003e8000c101906 */
[----:B------:R-:W0:Y:S04]  /*05f0*/  LDG.E R18, desc[UR6][R18.64] ;  /* 0x0000000612127981 */ /* 0x000e28000c1e1900 */
[----:B------:R-:W0:Y:S01]  /*0600*/  LDG.E R16, desc[UR6][R16.64] ;  /* 0x0000000610107981 */ /* 0x000e22000c1e1900 */
[----:B------:R-:W-:Y:S02]  /*0610*/  IADD3 R6, PT, PT, R6, 0x8, RZ ;  /* 0x0000000806067810 */ /* 0x000fe40007ffe0ff */
[----:B------:R-:W-:-:S02]  /*0620*/  IADD3 R26, PT, PT, R26, 0x8, RZ ;  /* 0x000000081a1a7810 */ /* 0x000fc40007ffe0ff */
[----:B------:R-:W-:Y:S02]  /*0630*/  ISETP.NE.AND P1, PT, R6, RZ, PT ;  /* 0x000000ff0600720c */ /* 0x000fe40003f25270 */
[C---:B------:R-:W-:Y:S02]  /*0640*/  LEA R11, R0.reuse, R11, 0x3 ;  /* 0x0000000b000b7211 */ /* 0x040fe400078e18ff */
[C---:B------:R-:W-:Y:S02]  /*0650*/  LEA R9, R0.reuse, R9, 0x3 ;  /* 0x0000000900097211 */ /* 0x040fe400078e18ff */
[C---:B------:R-:W-:Y:S02]  /*0660*/  LEA R13, R0.reuse, R13, 0x3 ;  /* 0x0000000d000d7211 */ /* 0x040fe400078e18ff */
[C---:B------:R-:W-:Y:S02]  /*0670*/  LEA R27, R0.reuse, R27, 0x3 ;  /* 0x0000001b001b7211 */ /* 0x040fe400078e18ff */
[----:B------:R-:W-:-:S02]  /*0680*/  LEA R29, R0, R29, 0x3 ;  /* 0x0000001d001d7211 */ /* 0x000fc400078e18ff */
[C---:B------:R-:W-:Y:S02]  /*0690*/  LEA R8, R0.reuse, R8, 0x3 ;  /* 0x0000000800087211 */ /* 0x040fe400078e18ff */
[C---:B------:R-:W-:Y:S02]  /*06a0*/  LEA R10, R0.reuse, R10, 0x3 ;  /* 0x0000000a000a7211 */ /* 0x040fe400078e18ff */
[----:B------:R-:W-:Y:S01]  /*06b0*/  LEA R12, R0, R12, 0x3 ;  /* 0x0000000c000c7211 */ /* 0x000fe200078e18ff */
[----:B0-----:R-:W-:-:S05]  /*06c0*/  FFMA R28, R18, R16, R23 ;  /* 0x00000010121c7223 */ /* 0x001fca0000000017 */
[----:B------:R1:W-:Y:S01]  /*06d0*/  STG.E desc[UR6][R14.64], R28 ;  /* 0x0000001c0e007986 */ /* 0x0003e2000c101906 */
[----:B------:R-:W-:Y:S05]  /*06e0*/  @P1 BRA `(.L_x_95) ;  /* 0xfffffff800ec1947 */ /* 0x000fea000383ffff */
.L_x_94:
[----:B------:R-:W-:Y:S05]  /*06f0*/  @!P0 EXIT ;  /* 0x000000000000894d */ /* 0x000fea0003800000 */
[----:B------:R-:W-:Y:S02]  /*0700*/  ISETP.GE.U32.AND P0, PT, R4, 0x4, PT ;  /* 0x000000040400780c */ /* 0x000fe40003f06070 */
[----:B------:R-:W-:-:S04]  /*0710*/  LOP3.LUT R6, R5, 0x3, RZ, 0xc0, !PT ;  /* 0x0000000305067812 */ /* 0x000fc800078ec0ff */
[----:B------:R-:W-:-:S07]  /*0720*/  ISETP.NE.AND P1, PT, R6, RZ, PT ;  /* 0x000000ff0600720c */ /* 0x000fce0003f25270 */
[----:B------:R-:W-:Y:S06]  /*0730*/  @!P0 BRA `(.L_x_96) ;  /* 0x00000000008c8947 */ /* 0x000fec0003800000 */
[----:B------:R-:W2:Y:S01]  /*0740*/  LDC.64 R10, c[0x0][0x398] ;  /* 0x0000e600ff0a7b82 */ /* 0x000ea20000000a00 */
[----:B------:R-:W-:Y:S02]  /*0750*/  IMAD R19, R7, R0, R3 ;  /* 0x0000000007137224 */ /* 0x000fe400078e0203 */
[----:B------:R-:W-:-:S05]  /*0760*/  IMAD R17, R2, R5, R7 ;  /* 0x0000000502117224 */ /* 0x000fca00078e0207 */
[----:B------:R-:W3:Y:S01]  /*0770*/  LDC.64 R8, c[0x0][0x390] ;  /* 0x0000e400ff087b82 */ /* 0x000ee20000000a00 */
[----:B--2---:R-:W-:-:S06]  /*0780*/  IMAD.WIDE.U32 R20, R19, 0x4, R10 ;  /* 0x0000000413147825 */ /* 0x004fcc00078e000a */
[----:B------:R-:W2:Y:S01]  /*0790*/  LDG.E R21, desc[UR6][R20.64] ;  /* 0x0000000614157981 */ /* 0x000ea2000c1e1900 */
[----:B---3--:R-:W-:-:S06]  /*07a0*/  IMAD.WIDE.U32 R12, R17, 0x4, R8 ;  /* 0x00000004110c7825 */ /* 0x008fcc00078e0008 */
[----:B------:R-:W2:Y:S01]  /*07b0*/  LDG.E R12, desc[UR6][R12.64] ;  /* 0x000000060c0c7981 */ /* 0x000ea2000c1e1900 */
[----:B-1----:R-:W-:Y:S02]  /*07c0*/  IADD3 R23, PT, PT, R17, 0x1, RZ ;  /* 0x0000000111177810 */ /* 0x002fe40007ffe0ff */
[----:B------:R-:W-:-:S03]  /*07d0*/  IADD3 R27, PT, PT, R19, R0, RZ ;  /* 0x00000000131b7210 */ /* 0x000fc60007ffe0ff */
[----:B------:R-:W-:-:S04]  /*07e0*/  IMAD.WIDE.U32 R22, R23, 0x4, R8 ;  /* 0x0000000417167825 */ /* 0x000fc800078e0008 */
[----:B------:R-:W-:-:S04]  /*07f0*/  IMAD.WIDE.U32 R18, R27, 0x4, R10 ;  /* 0x000000041b127825 */ /* 0x000fc800078e000a */
[----:B--2---:R-:W-:-:S05]  /*0800*/  FFMA R25, R21, R12, R28 ;  /* 0x0000000c15197223 */ /* 0x004fca000000001c */
[----:B------:R2:W-:Y:S04]  /*0810*/  STG.E desc[UR6][R14.64], R25 ;  /* 0x000000190e007986 */ /* 0x0005e8000c101906 */
[----:B------:R-:W3:Y:S04]  /*0820*/  LDG.E R22, desc[UR6][R22.64] ;  /* 0x0000000616167981 */ /* 0x000ee8000c1e1900 */
[----:B------:R-:W3:Y:S01]  /*0830*/  LDG.E R18, desc[UR6][R18.64] ;  /* 0x0000000612127981 */ /* 0x000ee2000c1e1900 */
[----:B------:R-:W-:Y:S02]  /*0840*/  IADD3 R4, PT, PT, R17, 0x2, RZ ;  /* 0x0000000211047810 */ /* 0x000fe40007ffe0ff */
[----:B------:R-:W-:-:S03]  /*0850*/  IADD3 R29, PT, PT, R27, R0, RZ ;  /* 0x000000001b1d7210 */ /* 0x000fc60007ffe0ff */
[----:B------:R-:W-:-:S04]  /*0860*/  IMAD.WIDE.U32 R20, R4, 0x4, R8 ;  /* 0x0000000404147825 */ /* 0x000fc800078e0008 */
[----:B------:R-:W-:-:S04]  /*0870*/  IMAD.WIDE.U32 R12, R29, 0x4, R10 ;  /* 0x000000041d0c7825 */ /* 0x000fc800078e000a */
[----:B---3--:R-:W-:-:S05]  /*0880*/  FFMA R27, R18, R22, R25 ;  /* 0x00000016121b7223 */ /* 0x008fca0000000019 */
[----:B------:R2:W-:Y:S04]  /*0890*/  STG.E desc[UR6][R14.64], R27 ;  /* 0x0000001b0e007986 */ /* 0x0005e8000c101906 */
[----:B------:R-:W3:Y:S04]  /*08a0*/  LDG.E R20, desc[UR6][R20.64] ;  /* 0x0000000614147981 */ /* 0x000ee8000c1e1900 */
[----:B------:R-:W3:Y:S01]  /*08b0*/  LDG.E R12, desc[UR6][R12.64] ;  /* 0x000000060c0c7981 */ /* 0x000ee2000c1e1900 */
[----:B------:R-:W-:Y:S02]  /*08c0*/  IADD3 R29, PT, PT, R29, R0, RZ ;  /* 0x000000001d1d7210 */ /* 0x000fe40007ffe0ff */
[----:B------:R-:W-:-:S03]  /*08d0*/  IADD3 R23, PT, PT, R17, 0x3, RZ ;  /* 0x0000000311177810 */ /* 0x000fc60007ffe0ff */
[----:B------:R-:W-:-:S04]  /*08e0*/  IMAD.WIDE.U32 R10, R29, 0x4, R10 ;  /* 0x000000041d0a7825 */ /* 0x000fc800078e000a */
[----:B------:R-:W-:-:S04]  /*08f0*/  IMAD.WIDE.U32 R8, R23, 0x4, R8 ;  /* 0x0000000417087825 */ /* 0x000fc800078e0008 */
[----:B---3--:R-:W-:-:S05]  /*0900*/  FFMA R17, R12, R20, R27 ;  /* 0x000000140c117223 */ /* 0x008fca000000001b */
[----:B------:R2:W-:Y:S04]  /*0910*/  STG.E desc[UR6][R14.64], R17 ;  /* 0x000000110e007986 */ /* 0x0005e8000c101906 */
[----:B------:R-:W0:Y:S04]  /*0920*/  LDG.E R10, desc[UR6][R10.64] ;  /* 0x000000060a0a7981 */ /* 0x000e28000c1e1900 */
[----:B------:R-:W0:Y:S01]  /*0930*/  LDG.E R8, desc[UR6][R8.64] ;  /* 0x0000000608087981 */ /* 0x000e22000c1e1900 */
[----:B------:R-:W-:Y:S01]  /*0940*/  IADD3 R7, PT, PT, R7, 0x4, RZ ;  /* 0x0000000407077810 */ /* 0x000fe20007ffe0ff */
[----:B0-----:R-:W-:-:S05]  /*0950*/  FFMA R28, R10, R8, R17 ;  /* 0x000000080a1c7223 */ /* 0x001fca0000000011 */
[----:B------:R2:W-:Y:S02]  /*0960*/  STG.E desc[UR6][R14.64], R28 ;  /* 0x0000001c0e007986 */ /* 0x0005e4000c101906 */
.L_x_96:
[----:B------:R-:W-:Y:S05]  /*0970*/  @!P1 EXIT ;  /* 0x000000000000994d */ /* 0x000fea0003800000 */
[----:B------:R-:W-:Y:S02]  /*0980*/  ISETP.NE.AND P0, PT, R6, 0x1, PT ;  /* 0x000000010600780c */ /* 0x000fe40003f05270 */
[----:B------:R-:W-:-:S04]  /*0990*/  LOP3.LUT R4, R5, 0x1, RZ, 0xc0, !PT ;  /* 0x0000000105047812 */ /* 0x000fc800078ec0ff */
[----:B------:R-:W-:-:S07]  /*09a0*/  ISETP.NE.U32.AND P1, PT, R4, 0x1, PT ;  /* 0x000000010400780c */ /* 0x000fce0003f25070 */
[----:B------:R-:W-:Y:S06]  /*09b0*/  @!P0 BRA `(.L_x_97) ;  /* 0x00000000004c8947 */ /* 0x000fec0003800000 */
[----:B------:R-:W3:Y:S01]  /*09c0*/  LDC.64 R10, c[0x0][0x398] ;  /* 0x0000e600ff0a7b82 */ /* 0x000ee20000000a00 */
[----:B------:R-:W-:Y:S02]  /*09d0*/  IMAD R19, R7, R0, R3 ;  /* 0x0000000007137224 */ /* 0x000fe400078e0203 */
[----:B------:R-:W-:-:S05]  /*09e0*/  IMAD R21, R2, R5, R7 ;  /* 0x0000000502157224 */ /* 0x000fca00078e0207 */
[----:B------:R-:W2:Y:S01]  /*09f0*/  LDC.64 R8, c[0x0][0x390] ;  /* 0x0000e400ff087b82 */ /* 0x000ea20000000a00 */
[----:B---3--:R-:W-:-:S06]  /*0a00*/  IMAD.WIDE.U32 R12, R19, 0x4, R10 ;  /* 0x00000004130c7825 */ /* 0x008fcc00078e000a */
[----:B------:R-:W3:Y:S01]  /*0a10*/  LDG.E R13, desc[UR6][R12.64] ;  /* 0x000000060c0d7981 */ /* 0x000ee2000c1e1900 */
[----:B--2---:R-:W-:-:S06]  /*0a20*/  IMAD.WIDE.U32 R16, R21, 0x4, R8 ;  /* 0x0000000415107825 */ /* 0x004fcc00078e0008 */
[----:B------:R-:W3:Y:S01]  /*0a30*/  LDG.E R16, desc[UR6][R16.64] ;  /* 0x0000000610107981 */ /* 0x000ee2000c1e1900 */
[----:B-1----:R-:W-:Y:S02]  /*0a40*/  IADD3 R23, PT, PT, R19, R0, RZ ;  /* 0x0000000013177210 */ /* 0x002fe40007ffe0ff */
        /* <DEDUP_REMOVED lines=10> */
.L_x_97:
[----:B------:R-:W-:Y:S05]  /*0af0*/  @P1 EXIT ;  /* 0x000000000000194d */ /* 0x000fea0003800000 */
[----:B------:R-:W4:Y:S01]  /*0b00*/  LDC.64 R8, c[0x0][0x398] ;  /* 0x0000e600ff087b82 */ /* 0x000f220000000a00 */
[----:B------:R-:W-:Y:S02]  /*0b10*/  IMAD R3, R7, R0, R3 ;  /* 0x0000000007037224 */ /* 0x000fe400078e0203 */
[----:B------:R-:W-:-:S05]  /*0b20*/  IMAD R5, R2, R5, R7 ;  /* 0x0000000502057224 */ /* 0x000fca00078e0207 */
[----:B------:R-:W5:Y:S01]  /*0b30*/  LDC.64 R10, c[0x0][0x390] ;  /* 0x0000e400ff0a7b82 */ /* 0x000f620000000a00 */
[----:B----4-:R-:W-:-:S06]  /*0b40*/  IMAD.WIDE.U32 R2, R3, 0x4, R8 ;  /* 0x0000000403027825 */ /* 0x010fcc00078e0008 */
[----:B------:R-:W4:Y:S01]  /*0b50*/  LDG.E R3, desc[UR6][R2.64] ;  /* 0x0000000602037981 */ /* 0x000f22000c1e1900 */
[----:B-----5:R-:W-:-:S06]  /*0b60*/  IMAD.WIDE.U32 R4, R5, 0x4, R10 ;  /* 0x0000000405047825 */ /* 0x020fcc00078e000a */
[----:B------:R-:W4:Y:S02]  /*0b70*/  LDG.E R4, desc[UR6][R4.64] ;  /* 0x0000000604047981 */ /* 0x000f24000c1e1900 */
[----:B----4-:R-:W-:-:S05]  /*0b80*/  FFMA R7, R3, R4, R28 ;  /* 0x0000000403077223 */ /* 0x010fca000000001c */
[----:B------:R-:W-:Y:S01]  /*0b90*/  STG.E desc[UR6][R14.64], R7 ;  /* 0x000000070e007986 */ /* 0x000fe2000c101906 */
[----:B------:R-:W-:Y:S05]  /*0ba0*/  EXIT ;  /* 0x000000000000794d */ /* 0x000fea0003800000 */
.L_x_98:
        /* <DEDUP_REMOVED lines=13> */
.L_x_111:


//--------------------- .nv.global.init           --------------------------
	.section	.nv.global.init,"aw",@progbits
	.align	4
.nv.global.init:
	.type		mrg32k3aM1SubSeq,@object
	.size		mrg32k3aM1SubSeq,(mrg32k3aM2SubSeq - mrg32k3aM1SubSeq)
mrg32k3aM1SubSeq:
        /*0000*/ 	.byte	0x0b, 0xcc, 0xee, 0x04, 0x73, 0x29, 0x8b, 0x6f, 0xf6, 0x53, 0x03, 0xf6, 0x23, 0xf6, 0xea, 0xda
        /* <DEDUP_REMOVED lines=125> */
	.type		mrg32k3aM2SubSeq,@object
	.size		mrg32k3aM2SubSeq,(mrg32k3aM1 - mrg32k3aM2SubSeq)
mrg32k3aM2SubSeq:
        /* <DEDUP_REMOVED lines=126> */
	.type		mrg32k3aM1,@object
	.size		mrg32k3aM1,(mrg32k3aM1Seq - mrg32k3aM1)
mrg32k3aM1:
        /* <DEDUP_REMOVED lines=144> */
	.type		mrg32k3aM1Seq,@object
	.size		mrg32k3aM1Seq,(mrg32k3aM2 - mrg32k3aM1Seq)
mrg32k3aM1Seq:
        /* <DEDUP_REMOVED lines=144> */
	.type		mrg32k3aM2,@object
	.size		mrg32k3aM2,(mrg32k3aM2Seq - mrg32k3aM2)
mrg32k3aM2:
        /* <DEDUP_REMOVED lines=144> */
	.type		mrg32k3aM2Seq,@object
	.size		mrg32k3aM2Seq,(precalc_xorwow_matrix - mrg32k3aM2Seq)
mrg32k3aM2Seq:
        /* <DEDUP_REMOVED lines=144> */
	.type		precalc_xorwow_matrix,@object
	.size		precalc_xorwow_matrix,(precalc_xorwow_offset_matrix - precalc_xorwow_matrix)
precalc_xorwow_matrix:
        /* <DEDUP_REMOVED lines=6400> */
	.type		precalc_xorwow_offset_matrix,@object
	.size		precalc_xorwow_offset_matrix,(.L_1 - precalc_xorwow_offset_matrix)
precalc_xorwow_offset_matrix:
        /* <DEDUP_REMOVED lines=6400> */
.L_1:


//--------------------- .nv.shared.reserved.0     --------------------------
	.section	.nv.shared.reserved.0,"aw",@nobits
	.weak		__nv_reservedSMEM_offset_0_alias
	.size		__nv_reservedSMEM_offset_0_alias, 0, 64
	.other		__nv_reservedSMEM_offset_0_alias,@"STO_CUDA_RESERVED_SHARED STV_DEFAULT"
__nv_reservedSMEM_offset_0_alias:
	.zero		0
	.zero		64


//--------------------- .nv.constant0._Z9init_randiiPf --------------------------
	.section	.nv.constant0._Z9init_randiiPf,"a",@progbits
	.sectionflags	@""
	.align	4
.nv.constant0._Z9init_randiiPf:
	.zero		912


//--------------------- .nv.constant0._Z23cross_entropy_backwardsiiPfS_S_ --------------------------
	.section	.nv.constant0._Z23cross_entropy_backwardsiiPfS_S_,"a",@progbits
	.sectionflags	@""
	.align	4
.nv.constant0._Z23cross_entropy_backwardsiiPfS_S_:
	.zero		928


//--------------------- .nv.constant0._Z13cross_entropyiiPfS_S_ --------------------------
	.section	.nv.constant0._Z13cross_entropyiiPfS_S_,"a",@progbits
	.sectionflags	@""
	.align	4
.nv.constant0._Z13cross_entropyiiPfS_S_:
	.zero		928


//--------------------- .nv.constant0._Z7softmaxiiPfS_ --------------------------
	.section	.nv.constant0._Z7softmaxiiPfS_,"a",@progbits
	.sectionflags	@""
	.align	4
.nv.constant0._Z7softmaxiiPfS_:
	.zero		920


//--------------------- .nv.constant0._Z14relu_backwardsiiPfS_S_ --------------------------
	.section	.nv.constant0._Z14relu_backwardsiiPfS_S_,"a",@progbits
	.sectionflags	@""
	.align	4
.nv.constant0._Z14relu_backwardsiiPfS_S_:
	.zero		928


//--------------------- .nv.constant0._Z4reluiiPfS_ --------------------------
	.section	.nv.constant0._Z4reluiiPfS_,"a",@progbits
	.sectionflags	@""
	.align	4
.nv.constant0._Z4reluiiPfS_:
	.zero		920


//--------------------- .nv.constant0._Z12update_layeriiifPfS_S_S_ --------------------------
	.section	.nv.constant0._Z12update_layeriiifPfS_S_S_,"a",@progbits
	.sectionflags	@""
	.align	4
.nv.constant0._Z12update_layeriiifPfS_S_S_:
	.zero		944


//--------------------- .nv.constant0._Z15linear_backwardiiiPfS_S_S_ --------------------------
	.section	.nv.constant0._Z15linear_backwardiiiPfS_S_S_,"a",@progbits
	.sectionflags	@""
	.align	4
.nv.constant0._Z15linear_backwardiiiPfS_S_S_:
	.zero		944


//--------------------- .nv.constant0._Z14linear_forwardiiiPfS_S_S_ --------------------------
	.section	.nv.constant0._Z14linear_forwardiiiPfS_S_S_,"a",@progbits
	.sectionflags	@""
	.align	4
.nv.constant0._Z14linear_forwardiiiPfS_S_S_:
	.zero		944


//--------------------- SYMBOLS --------------------------

	.type		.nv.reservedSmem.offset0,@object
	.size		.nv.reservedSmem.offset0,0x4
